// auto-generated by cutlass_sweep.gemm — config: {"arch": "sm_90", "cluster_m": 1, "cluster_n": 1, "dtype": "bf16", "dtype_b": "bf16", "layout": "nt", "stages": 0, "tile_k": 32, "tile_m": 128, "tile_n": 224}
#include "cutlass/cutlass.h"
#include "cutlass/gemm/collective/collective_builder.hpp"
#include "cutlass/gemm/device/gemm_universal_adapter.h"
#include "cutlass/gemm/kernel/gemm_universal.hpp"
#include "cutlass/epilogue/collective/collective_builder.hpp"

using ElemA = cutlass::bfloat16_t;
using ElemB = cutlass::bfloat16_t;
using ElemCD = cutlass::bfloat16_t;
using Acc  = float;
using TileShape    = cute::Shape<cute::_128, cute::_224, cute::_32>;
using ClusterShape = cute::Shape<cute::_1, cute::_1, cute::_1>;

using CollectiveEpilogue = typename cutlass::epilogue::collective::CollectiveBuilder<
    cutlass::arch::Sm90, cutlass::arch::OpClassTensorOp,
    TileShape, ClusterShape,
    cutlass::epilogue::collective::EpilogueTileAuto,
    Acc, Acc,
    ElemCD, cutlass::layout::RowMajor, 128 / cutlass::sizeof_bits<ElemCD>::value,
    ElemCD, cutlass::layout::RowMajor, 128 / cutlass::sizeof_bits<ElemCD>::value,
    cutlass::epilogue::collective::EpilogueScheduleAuto
  >::CollectiveOp;

using CollectiveMainloop = typename cutlass::gemm::collective::CollectiveBuilder<
    cutlass::arch::Sm90, cutlass::arch::OpClassTensorOp,
    ElemA, cutlass::layout::RowMajor, 128 / cutlass::sizeof_bits<ElemA>::value,
    ElemB, cutlass::layout::ColumnMajor, 128 / cutlass::sizeof_bits<ElemB>::value,
    Acc,
    TileShape, ClusterShape,
    cutlass::gemm::collective::StageCountAutoCarveout<static_cast<int>(sizeof(typename CollectiveEpilogue::SharedStorage))>,
    cutlass::gemm::collective::KernelScheduleAuto
  >::CollectiveOp;

using GemmKernel = cutlass::gemm::kernel::GemmUniversal<
    cute::Shape<int,int,int,int>,
    CollectiveMainloop,
    CollectiveEpilogue
>;
using Gemm = cutlass::gemm::device::GemmUniversalAdapter<GemmKernel>;

// Force the device kernel symbol into the cubin without needing a host main.
auto* _anchor = &cutlass::device_kernel<GemmKernel>;


// ===== COMPILED SASS (sm_90a) =====

	.target	sm_90a

	.elftype	@"ET_EXEC"


//--------------------- .note.nv.tkinfo           --------------------------
	.section	.note.nv.tkinfo,"",@"SHT_NOTE"
	.sectionflags	@"SHF_NOTE_NV_TKINFO"
	.tkinfo
        /*0018*/ 	.word	0x00000002
        /*0030*/ 	.string	""
        /*0030*/ 	.string	"ptxas"
        /*0030*/ 	.string	"Cuda compilation tools, release 13.0, V13.0.88"
        /*0030*/ 	.string	"Build cuda_13.0.r13.0/compiler.36424714_0"
        /*0030*/ 	.string	"-arch sm_90a -m 64 "



//--------------------- .note.nv.cuinfo           --------------------------
	.section	.note.nv.cuinfo,"",@"SHT_NOTE"
	.sectionflags	@"SHF_NOTE_NV_CUINFO"
        /*0018*/ 	.short	0x0002
        /*001a*/ 	.short	0x005a
        /*001c*/ 	.short	0x0082
	.zero		2


//--------------------- .nv.info                  --------------------------
	.section	.nv.info,"",@"SHT_CUDA_INFO"
	.align	4


	//----- nvinfo : EIATTR_REGCOUNT
	.align		4
        /*0000*/ 	.byte	0x04, 0x2f
        /*0002*/ 	.short	(.L_15 - .L_14)
	.align		4
.L_14:
        /*0004*/ 	.word	index@(_ZN7cutlass13device_kernelINS_4gemm6kernel13GemmUniversalIN4cute5tupleIJiiiiEEENS1_10collective13CollectiveMmaINS1_34MainloopSm90TmaGmmaWarpSpecializedILi10ENS5_IJNS4_1CILi1EEESB_SB_EEENS1_35KernelTmaWarpSpecializedCooperativeEEENS5_IJNSA_ILi128EEENSA_ILi224EEENSA_ILi32EEEEEENS_10bfloat16_tENS5_IJlSB_lEEESJ_SK_NS4_8TiledMMAINS4_8MMA_AtomIJNS4_4SM904GMMA27MMA_64x32x16_F32BF16BF16_SSILNSO_5MajorE0ELSQ_0ELNSO_7ScaleInE1ELSR_1EEEEEENS4_6LayoutINS5_IJNSA_ILi2EEESB_SB_EEENS5_IJSB_NSA_ILi0EEESX_EEEEENS5_IJNS4_10UnderscoreES10_S10_EEEEENS4_13SM90_TMA_LOADENS4_14ComposedLayoutINS4_7SwizzleILi2ELi4ELi3EEENS4_18smem_ptr_flag_bitsILi16EEENSU_INS5_IJNSA_ILi8EEESH_EEENS5_IJSH_SB_EEEEEEEvNS4_8identityES13_S1D_vS1E_EENS_8epilogue10collective6detail29Sm90TmaWarpSpecializedAdapterINS1H_15DefaultEpilogueISJ_SK_SK_NS1G_6thread17LinearCombinationISJ_Li1EffLNS1L_9ScaleType4KindE0ELNS_15FloatRoundStyleE2ESJ_EENS1_15EpilogueDefaultEEEEEvvEEEEvNT_6ParamsE)
        /*0008*/ 	.word	0x000000a8


	//----- nvinfo : EIATTR_FRAME_SIZE
	.align		4
.L_15:
        /*000c*/ 	.byte	0x04, 0x11
        /*000e*/ 	.short	(.L_17 - .L_16)
	.align		4
.L_16:
        /*0010*/ 	.word	index@(_ZN7cutlass13device_kernelINS_4gemm6kernel13GemmUniversalIN4cute5tupleIJiiiiEEENS1_10collective13CollectiveMmaINS1_34MainloopSm90TmaGmmaWarpSpecializedILi10ENS5_IJNS4_1CILi1EEESB_SB_EEENS1_35KernelTmaWarpSpecializedCooperativeEEENS5_IJNSA_ILi128EEENSA_ILi224EEENSA_ILi32EEEEEENS_10bfloat16_tENS5_IJlSB_lEEESJ_SK_NS4_8TiledMMAINS4_8MMA_AtomIJNS4_4SM904GMMA27MMA_64x32x16_F32BF16BF16_SSILNSO_5MajorE0ELSQ_0ELNSO_7ScaleInE1ELSR_1EEEEEENS4_6LayoutINS5_IJNSA_ILi2EEESB_SB_EEENS5_IJSB_NSA_ILi0EEESX_EEEEENS5_IJNS4_10UnderscoreES10_S10_EEEEENS4_13SM90_TMA_LOADENS4_14ComposedLayoutINS4_7SwizzleILi2ELi4ELi3EEENS4_18smem_ptr_flag_bitsILi16EEENSU_INS5_IJNSA_ILi8EEESH_EEENS5_IJSH_SB_EEEEEEEvNS4_8identityES13_S1D_vS1E_EENS_8epilogue10collective6detail29Sm90TmaWarpSpecializedAdapterINS1H_15DefaultEpilogueISJ_SK_SK_NS1G_6thread17LinearCombinationISJ_Li1EffLNS1L_9ScaleType4KindE0ELNS_15FloatRoundStyleE2ESJ_EENS1_15EpilogueDefaultEEEEEvvEEEEvNT_6ParamsE)
        /*0014*/ 	.word	0x00000000


	//----- nvinfo : EIATTR_MIN_STACK_SIZE
	.align		4
.L_17:
        /*0018*/ 	.byte	0x04, 0x12
        /*001a*/ 	.short	(.L_19 - .L_18)
	.align		4
.L_18:
        /*001c*/ 	.word	index@(_ZN7cutlass13device_kernelINS_4gemm6kernel13GemmUniversalIN4cute5tupleIJiiiiEEENS1_10collective13CollectiveMmaINS1_34MainloopSm90TmaGmmaWarpSpecializedILi10ENS5_IJNS4_1CILi1EEESB_SB_EEENS1_35KernelTmaWarpSpecializedCooperativeEEENS5_IJNSA_ILi128EEENSA_ILi224EEENSA_ILi32EEEEEENS_10bfloat16_tENS5_IJlSB_lEEESJ_SK_NS4_8TiledMMAINS4_8MMA_AtomIJNS4_4SM904GMMA27MMA_64x32x16_F32BF16BF16_SSILNSO_5MajorE0ELSQ_0ELNSO_7ScaleInE1ELSR_1EEEEEENS4_6LayoutINS5_IJNSA_ILi2EEESB_SB_EEENS5_IJSB_NSA_ILi0EEESX_EEEEENS5_IJNS4_10UnderscoreES10_S10_EEEEENS4_13SM90_TMA_LOADENS4_14ComposedLayoutINS4_7SwizzleILi2ELi4ELi3EEENS4_18smem_ptr_flag_bitsILi16EEENSU_INS5_IJNSA_ILi8EEESH_EEENS5_IJSH_SB_EEEEEEEvNS4_8identityES13_S1D_vS1E_EENS_8epilogue10collective6detail29Sm90TmaWarpSpecializedAdapterINS1H_15DefaultEpilogueISJ_SK_SK_NS1G_6thread17LinearCombinationISJ_Li1EffLNS1L_9ScaleType4KindE0ELNS_15FloatRoundStyleE2ESJ_EENS1_15EpilogueDefaultEEEEEvvEEEEvNT_6ParamsE)
        /*0020*/ 	.word	0x00000000
.L_19:


//--------------------- .nv.compat                --------------------------
	.section	.nv.compat,"",@"SHT_CUDA_COMPAT_INFO"
	.align	4
        /*0000*/ 	.byte	0x02, 0x09, 0x01, 0x00, 0x02, 0x02, 0x04, 0x00, 0x02, 0x05, 0x05, 0x00, 0x03, 0x07, 0x01, 0x01
        /*0010*/ 	.byte	0x02, 0x03, 0x01, 0x00, 0x02, 0x06, 0x01, 0x00, 0x04, 0x0b, 0x08, 0x00, 0x00, 0x00, 0x00, 0x00
        /*0020*/ 	.byte	0x00, 0x00, 0x00, 0x00


//--------------------- .nv.info._ZN7cutlass13device_kernelINS_4gemm6kernel13GemmUniversalIN4cute5tupleIJiiiiEEENS1_10collective13CollectiveMmaINS1_34MainloopSm90TmaGmmaWarpSpecializedILi10ENS5_IJNS4_1CILi1EEESB_SB_EEENS1_35KernelTmaWarpSpecializedCooperativeEEENS5_IJNSA_ILi128EEENSA_ILi224EEENSA_ILi32EEEEEENS_10bfloat16_tENS5_IJlSB_lEEESJ_SK_NS4_8TiledMMAINS4_8MMA_AtomIJNS4_4SM904GMMA27MMA_64x32x16_F32BF16BF16_SSILNSO_5MajorE0ELSQ_0ELNSO_7ScaleInE1ELSR_1EEEEEENS4_6LayoutINS5_IJNSA_ILi2EEESB_SB_EEENS5_IJSB_NSA_ILi0EEESX_EEEEENS5_IJNS4_10UnderscoreES10_S10_EEEEENS4_13SM90_TMA_LOADENS4_14ComposedLayoutINS4_7SwizzleILi2ELi4ELi3EEENS4_18smem_ptr_flag_bitsILi16EEENSU_INS5_IJNSA_ILi8EEESH_EEENS5_IJSH_SB_EEEEEEEvNS4_8identityES13_S1D_vS1E_EENS_8epilogue10collective6detail29Sm90TmaWarpSpecializedAdapterINS1H_15DefaultEpilogueISJ_SK_SK_NS1G_6thread17LinearCombinationISJ_Li1EffLNS1L_9ScaleType4KindE0ELNS_15FloatRoundStyleE2ESJ_EENS1_15EpilogueDefaultEEEEEvvEEEEvNT_6ParamsE --------------------------
	.section	.nv.info._ZN7cutlass13device_kernelINS_4gemm6kernel13GemmUniversalIN4cute5tupleIJiiiiEEENS1_10collective13CollectiveMmaINS1_34MainloopSm90TmaGmmaWarpSpecializedILi10ENS5_IJNS4_1CILi1EEESB_SB_EEENS1_35KernelTmaWarpSpecializedCooperativeEEENS5_IJNSA_ILi128EEENSA_ILi224EEENSA_ILi32EEEEEENS_10bfloat16_tENS5_IJlSB_lEEESJ_SK_NS4_8TiledMMAINS4_8MMA_AtomIJNS4_4SM904GMMA27MMA_64x32x16_F32BF16BF16_SSILNSO_5MajorE0ELSQ_0ELNSO_7ScaleInE1ELSR_1EEEEEENS4_6LayoutINS5_IJNSA_ILi2EEESB_SB_EEENS5_IJSB_NSA_ILi0EEESX_EEEEENS5_IJNS4_10UnderscoreES10_S10_EEEEENS4_13SM90_TMA_LOADENS4_14ComposedLayoutINS4_7SwizzleILi2ELi4ELi3EEENS4_18smem_ptr_flag_bitsILi16EEENSU_INS5_IJNSA_ILi8EEESH_EEENS5_IJSH_SB_EEEEEEEvNS4_8identityES13_S1D_vS1E_EENS_8epilogue10collective6detail29Sm90TmaWarpSpecializedAdapterINS1H_15DefaultEpilogueISJ_SK_SK_NS1G_6thread17LinearCombinationISJ_Li1EffLNS1L_9ScaleType4KindE0ELNS_15FloatRoundStyleE2ESJ_EENS1_15EpilogueDefaultEEEEEvvEEEEvNT_6ParamsE,"",@"SHT_CUDA_INFO"
	.sectionflags	@""
	.align	4


	//----- nvinfo : EIATTR_CUDA_API_VERSION
	.align		4
        /*0000*/ 	.byte	0x04, 0x37
        /*0002*/ 	.short	(.L_21 - .L_20)
.L_20:
        /*0004*/ 	.word	0x00000082


	//----- nvinfo : EIATTR_KPARAM_INFO
	.align		4
.L_21:
        /*0008*/ 	.byte	0x04, 0x17
        /*000a*/ 	.short	(.L_23 - .L_22)
.L_22:
        /*000c*/ 	.word	0x00000000
        /*0010*/ 	.short	0x0000
        /*0012*/ 	.short	0x0070
        /*0014*/ 	.byte	0x00, 0xf0, 0x01, 0x10


	//----- nvinfo : EIATTR_SPARSE_MMA_MASK
	.align		4
.L_23:
        /*0018*/ 	.byte	0x03, 0x50
        /*001a*/ 	.short	0x0000


	//----- nvinfo : EIATTR_MAXREG_COUNT
	.align		4
        /*001c*/ 	.byte	0x03, 0x1b
        /*001e*/ 	.short	0x00a8


	//----- nvinfo : EIATTR_NUM_BARRIERS
	.align		4
        /*0020*/ 	.byte	0x02, 0x4c
        /*0022*/ 	.byte	0x01
	.zero		1


	//----- nvinfo : EIATTR_EXTERNS
	.align		4
        /*0024*/ 	.byte	0x04, 0x0f
        /*0026*/ 	.short	(.L_25 - .L_24)


	//   ....[0]....
	.align		4
.L_24:
        /*0028*/ 	.word	index@(__assertfail)


	//----- nvinfo : EIATTR_MERCURY_ISA_VERSION
	.align		4
.L_25:
        /*002c*/ 	.byte	0x03, 0x5f
        /*002e*/ 	.short	0x0101


	//----- nvinfo : EIATTR_INT_WARP_WIDE_INSTR_OFFSETS
	.align		4
        /*0030*/ 	.byte	0x04, 0x31
        /*0032*/ 	.short	(.L_27 - .L_26)


	//   ....[0]....
.L_26:
        /*0034*/ 	.word	0x000004a0


	//   ....[1]....
        /*0038*/ 	.word	0x000004d0


	//   ....[2]....
        /*003c*/ 	.word	0x000005b0


	//----- nvinfo : EIATTR_COOP_GROUP_MASK_REGIDS
	.align		4
.L_27:
        /*0040*/ 	.byte	0x04, 0x29
        /*0042*/ 	.short	(.L_29 - .L_28)


	//   ....[0]....
.L_28:
        /*0044*/ 	.word	0xffffffff


	//   ....[1]....
        /*0048*/ 	.word	0xffffffff


	//   ....[2]....
        /*004c*/ 	.word	0xffffffff


	//   ....[3]....
        /*0050*/ 	.word	0xffffffff


	//   ....[4]....
        /*0054*/ 	.word	0xffffffff


	//----- nvinfo : EIATTR_COOP_GROUP_INSTR_OFFSETS
	.align		4
.L_29:
        /*0058*/ 	.byte	0x04, 0x28
        /*005a*/ 	.short	(.L_31 - .L_30)


	//   ....[0]....
.L_30:
        /*005c*/ 	.word	0x00000060


	//   ....[1]....
        /*0060*/ 	.word	0x00000070


	//   ....[2]....
        /*0064*/ 	.word	0x00000130


	//   ....[3]....
        /*0068*/ 	.word	0x000003b0


	//   ....[4]....
        /*006c*/ 	.word	0x00001060


	//----- nvinfo : EIATTR_REG_RECONFIG
	.align		4
.L_31:
        /*0070*/ 	.byte	0x01, 0x54
	.zero		2


	//----- nvinfo : EIATTR_SYSCALL_OFFSETS
	.align		4
        /*0074*/ 	.byte	0x04, 0x46
        /*0076*/ 	.short	(.L_33 - .L_32)


	//   ....[0]....
.L_32:
        /*0078*/ 	.word	0x00001220


	//----- nvinfo : EIATTR_MBARRIER_INSTR_OFFSETS
	.align		4
.L_33:
        /*007c*/ 	.byte	0x04, 0x39
        /*007e*/ 	.short	(.L_35 - .L_34)


	//   ....[0]....
.L_34:
        /*0080*/ 	.word	0x00000250
        /*0084*/ 	.word	0x000000ff
        /*0088*/ 	.word	0x00000000
        /*008c*/ 	.short	0x0100
        /*008e*/ 	.byte	0x08
	.zero		1


	//   ....[1]....
        /*0090*/ 	.word	0x00000260
        /*0094*/ 	.word	0x000000ff
        /*0098*/ 	.word	0x00000050
        /*009c*/ 	.short	0x0100
        /*009e*/ 	.byte	0x08
	.zero		1


	//   ....[2]....
        /*00a0*/ 	.word	0x00000270
        /*00a4*/ 	.word	0x000000ff
        /*00a8*/ 	.word	0x00000008
        /*00ac*/ 	.short	0x0100
        /*00ae*/ 	.byte	0x08
	.zero		1


	//   ....[3]....
        /*00b0*/ 	.word	0x00000280
        /*00b4*/ 	.word	0x000000ff
        /*00b8*/ 	.word	0x00000058
        /*00bc*/ 	.short	0x0100
        /*00be*/ 	.byte	0x08
	.zero		1


	//   ....[4]....
        /*00c0*/ 	.word	0x00000290
        /*00c4*/ 	.word	0x000000ff
        /*00c8*/ 	.word	0x00000010
        /*00cc*/ 	.short	0x0100
        /*00ce*/ 	.byte	0x08
	.zero		1


	//   ....[5]....
        /*00d0*/ 	.word	0x000002a0
        /*00d4*/ 	.word	0x000000ff
        /*00d8*/ 	.word	0x00000060
        /*00dc*/ 	.short	0x0100
        /*00de*/ 	.byte	0x08
	.zero		1


	//   ....[6]....
        /*00e0*/ 	.word	0x000002b0
        /*00e4*/ 	.word	0x000000ff
        /*00e8*/ 	.word	0x00000018
        /*00ec*/ 	.short	0x0100
        /*00ee*/ 	.byte	0x08
	.zero		1


	//   ....[7]....
        /*00f0*/ 	.word	0x000002c0
        /*00f4*/ 	.word	0x000000ff
        /*00f8*/ 	.word	0x00000068
        /*00fc*/ 	.short	0x0100
        /*00fe*/ 	.byte	0x08
	.zero		1


	//   ....[8]....
        /*0100*/ 	.word	0x000002d0
        /*0104*/ 	.word	0x000000ff
        /*0108*/ 	.word	0x00000020
        /*010c*/ 	.short	0x0100
        /*010e*/ 	.byte	0x08
	.zero		1


	//   ....[9]....
        /*0110*/ 	.word	0x000002e0
        /*0114*/ 	.word	0x000000ff
        /*0118*/ 	.word	0x00000070
        /*011c*/ 	.short	0x0100
        /*011e*/ 	.byte	0x08
	.zero		1


	//   ....[10]....
        /*0120*/ 	.word	0x000002f0
        /*0124*/ 	.word	0x000000ff
        /*0128*/ 	.word	0x00000028
        /*012c*/ 	.short	0x0100
        /*012e*/ 	.byte	0x08
	.zero		1


	//   ....[11]....
        /*0130*/ 	.word	0x00000300
        /*0134*/ 	.word	0x000000ff
        /*0138*/ 	.word	0x00000078
        /*013c*/ 	.short	0x0100
        /*013e*/ 	.byte	0x08
	.zero		1


	//   ....[12]....
        /*0140*/ 	.word	0x00000310
        /*0144*/ 	.word	0x000000ff
        /*0148*/ 	.word	0x00000030
        /*014c*/ 	.short	0x0100
        /*014e*/ 	.byte	0x08
	.zero		1


	//   ....[13]....
        /*0150*/ 	.word	0x00000320
        /*0154*/ 	.word	0x000000ff
        /*0158*/ 	.word	0x00000080
        /*015c*/ 	.short	0x0100
        /*015e*/ 	.byte	0x08
	.zero		1


	//   ....[14]....
        /*0160*/ 	.word	0x00000330
        /*0164*/ 	.word	0x000000ff
        /*0168*/ 	.word	0x00000038
        /*016c*/ 	.short	0x0100
        /*016e*/ 	.byte	0x08
	.zero		1


	//   ....[15]....
        /*0170*/ 	.word	0x00000340
        /*0174*/ 	.word	0x000000ff
        /*0178*/ 	.word	0x00000088
        /*017c*/ 	.short	0x0100
        /*017e*/ 	.byte	0x08
	.zero		1


	//   ....[16]....
        /*0180*/ 	.word	0x00000350
        /*0184*/ 	.word	0x000000ff
        /*0188*/ 	.word	0x00000040
        /*018c*/ 	.short	0x0100
        /*018e*/ 	.byte	0x08
	.zero		1


	//   ....[17]....
        /*0190*/ 	.word	0x00000360
        /*0194*/ 	.word	0x000000ff
        /*0198*/ 	.word	0x00000090
        /*019c*/ 	.short	0x0100
        /*019e*/ 	.byte	0x08
	.zero		1


	//   ....[18]....
        /*01a0*/ 	.word	0x00000370
        /*01a4*/ 	.word	0x000000ff
        /*01a8*/ 	.word	0x00000048
        /*01ac*/ 	.short	0x0100
        /*01ae*/ 	.byte	0x08
	.zero		1


	//   ....[19]....
        /*01b0*/ 	.word	0x00000380
        /*01b4*/ 	.word	0x000000ff
        /*01b8*/ 	.word	0x00000098
        /*01bc*/ 	.short	0x0100
        /*01be*/ 	.byte	0x08
	.zero		1


	//   ....[20]....
        /*01c0*/ 	.word	0x00000620
        /*01c4*/ 	.word	0x000000ff
        /*01c8*/ 	.word	0x000000b0
        /*01cc*/ 	.short	0x0100
        /*01ce*/ 	.byte	0x06
	.zero		1


	//   ....[21]....
        /*01d0*/ 	.word	0x00000680
        /*01d4*/ 	.word	0x000000ff
        /*01d8*/ 	.word	0x000000b8
        /*01dc*/ 	.short	0x0100
        /*01de*/ 	.byte	0x06
	.zero		1


	//   ....[22]....
        /*01e0*/ 	.word	0x000012a0
        /*01e4*/ 	.word	0x00000003
        /*01e8*/ 	.word	0x00000000
        /*01ec*/ 	.short	0x010a
        /*01ee*/ 	.byte	0x3f
	.zero		1


	//   ....[23]....
        /*01f0*/ 	.word	0x000012e0
        /*01f4*/ 	.word	0x00000003
        /*01f8*/ 	.word	0x00000000
        /*01fc*/ 	.short	0x010a
        /*01fe*/ 	.byte	0x3f
	.zero		1


	//   ....[24]....
        /*0200*/ 	.word	0x00001a40
        /*0204*/ 	.word	0x000000ff
        /*0208*/ 	.word	0x00000000
        /*020c*/ 	.short	0x010a
        /*020e*/ 	.byte	0x08
	.zero		1


	//   ....[25]....
        /*0210*/ 	.word	0x00001a80
        /*0214*/ 	.word	0x000000ff
        /*0218*/ 	.word	0x00000000
        /*021c*/ 	.short	0x010a
        /*021e*/ 	.byte	0x08
	.zero		1


	//   ....[26]....
        /*0220*/ 	.word	0x00002080
        /*0224*/ 	.word	0x000000ff
        /*0228*/ 	.word	0x00000000
        /*022c*/ 	.short	0x0101
        /*022e*/ 	.byte	0x08
	.zero		1


	//   ....[27]....
        /*0230*/ 	.word	0x00002230
        /*0234*/ 	.word	0x00000000
        /*0238*/ 	.word	0x00000000
        /*023c*/ 	.short	0x0101
        /*023e*/ 	.byte	0x3f
	.zero		1


	//   ....[28]....
        /*0240*/ 	.word	0x0000a870
        /*0244*/ 	.word	0x0000000e
        /*0248*/ 	.word	0x00000050
        /*024c*/ 	.short	0x010a
        /*024e*/ 	.byte	0x3f
	.zero		1


	//   ....[29]....
        /*0250*/ 	.word	0x0000abf0
        /*0254*/ 	.word	0x00000006
        /*0258*/ 	.word	0x000000b8
        /*025c*/ 	.short	0x0101
        /*025e*/ 	.byte	0x3f
	.zero		1


	//   ....[30]....
        /*0260*/ 	.word	0x0000b320
        /*0264*/ 	.word	0x00000007
        /*0268*/ 	.word	0x00000000
        /*026c*/ 	.short	0x010a
        /*026e*/ 	.byte	0x3f
	.zero		1


	//   ....[31]....
        /*0270*/ 	.word	0x0000b3a0
        /*0274*/ 	.word	0x00000009
        /*0278*/ 	.word	0x00000000
        /*027c*/ 	.short	0x010a
        /*027e*/ 	.byte	0x3f
	.zero		1


	//   ....[32]....
        /*0280*/ 	.word	0x0000b430
        /*0284*/ 	.word	0x00000006
        /*0288*/ 	.word	0x00000000
        /*028c*/ 	.short	0x010a
        /*028e*/ 	.byte	0x3f
	.zero		1


	//   ....[33]....
        /*0290*/ 	.word	0x0000b4c0
        /*0294*/ 	.word	0x00000009
        /*0298*/ 	.word	0x00000000
        /*029c*/ 	.short	0x010a
        /*029e*/ 	.byte	0x3f
	.zero		1


	//   ....[34]....
        /*02a0*/ 	.word	0x0000b550
        /*02a4*/ 	.word	0x00000006
        /*02a8*/ 	.word	0x00000000
        /*02ac*/ 	.short	0x010a
        /*02ae*/ 	.byte	0x3f
	.zero		1


	//   ....[35]....
        /*02b0*/ 	.word	0x0000b5e0
        /*02b4*/ 	.word	0x00000009
        /*02b8*/ 	.word	0x00000000
        /*02bc*/ 	.short	0x010a
        /*02be*/ 	.byte	0x3f
	.zero		1


	//   ....[36]....
        /*02c0*/ 	.word	0x0000b670
        /*02c4*/ 	.word	0x00000006
        /*02c8*/ 	.word	0x00000000
        /*02cc*/ 	.short	0x010a
        /*02ce*/ 	.byte	0x3f
	.zero		1


	//   ....[37]....
        /*02d0*/ 	.word	0x0000b700
        /*02d4*/ 	.word	0x00000009
        /*02d8*/ 	.word	0x00000000
        /*02dc*/ 	.short	0x010a
        /*02de*/ 	.byte	0x3f
	.zero		1


	//   ....[38]....
        /*02e0*/ 	.word	0x0000b790
        /*02e4*/ 	.word	0x00000006
        /*02e8*/ 	.word	0x00000000
        /*02ec*/ 	.short	0x010a
        /*02ee*/ 	.byte	0x3f
	.zero		1


	//   ....[39]....
        /*02f0*/ 	.word	0x0000b820
        /*02f4*/ 	.word	0x00000003
        /*02f8*/ 	.word	0x00000000
        /*02fc*/ 	.short	0x010a
        /*02fe*/ 	.byte	0x3f
	.zero		1


	//   ....[40]....
        /*0300*/ 	.word	0x0000b880
        /*0304*/ 	.word	0x00000003
        /*0308*/ 	.word	0x00000000
        /*030c*/ 	.short	0x010a
        /*030e*/ 	.byte	0x3f
	.zero		1


	//   ....[41]....
        /*0310*/ 	.word	0x0000b8e0
        /*0314*/ 	.word	0x00000005
        /*0318*/ 	.word	0x00000000
        /*031c*/ 	.short	0x010a
        /*031e*/ 	.byte	0x3f
	.zero		1


	//   ....[42]....
        /*0320*/ 	.word	0x0000b9b0
        /*0324*/ 	.word	0x0000000e
        /*0328*/ 	.word	0x00000050
        /*032c*/ 	.short	0x010a
        /*032e*/ 	.byte	0x3f
	.zero		1


	//   ....[43]....
        /*0330*/ 	.word	0x0000ba80
        /*0334*/ 	.word	0x00000007
        /*0338*/ 	.word	0x00000000
        /*033c*/ 	.short	0x010a
        /*033e*/ 	.byte	0x3f
	.zero		1


	//   ....[44]....
        /*0340*/ 	.word	0x0000bad0
        /*0344*/ 	.word	0x00000009
        /*0348*/ 	.word	0x00000000
        /*034c*/ 	.short	0x010a
        /*034e*/ 	.byte	0x3f
	.zero		1


	//   ....[45]....
        /*0350*/ 	.word	0x0000bb20
        /*0354*/ 	.word	0x00000006
        /*0358*/ 	.word	0x00000000
        /*035c*/ 	.short	0x010a
        /*035e*/ 	.byte	0x3f
	.zero		1


	//   ....[46]....
        /*0360*/ 	.word	0x0000bb70
        /*0364*/ 	.word	0x00000009
        /*0368*/ 	.word	0x00000000
        /*036c*/ 	.short	0x010a
        /*036e*/ 	.byte	0x3f
	.zero		1


	//   ....[47]....
        /*0370*/ 	.word	0x0000bbc0
        /*0374*/ 	.word	0x00000006
        /*0378*/ 	.word	0x00000000
        /*037c*/ 	.short	0x010a
        /*037e*/ 	.byte	0x3f
	.zero		1


	//   ....[48]....
        /*0380*/ 	.word	0x0000bc10
        /*0384*/ 	.word	0x00000009
        /*0388*/ 	.word	0x00000000
        /*038c*/ 	.short	0x010a
        /*038e*/ 	.byte	0x3f
	.zero		1


	//   ....[49]....
        /*0390*/ 	.word	0x0000bc60
        /*0394*/ 	.word	0x00000006
        /*0398*/ 	.word	0x00000000
        /*039c*/ 	.short	0x010a
        /*039e*/ 	.byte	0x3f
	.zero		1


	//   ....[50]....
        /*03a0*/ 	.word	0x0000bcb0
        /*03a4*/ 	.word	0x00000009
        /*03a8*/ 	.word	0x00000000
        /*03ac*/ 	.short	0x010a
        /*03ae*/ 	.byte	0x3f
	.zero		1


	//   ....[51]....
        /*03b0*/ 	.word	0x0000bd00
        /*03b4*/ 	.word	0x00000006
        /*03b8*/ 	.word	0x00000000
        /*03bc*/ 	.short	0x010a
        /*03be*/ 	.byte	0x3f
	.zero		1


	//----- nvinfo : EIATTR_NUM_MBARRIERS
	.align		4
.L_35:
        /*03c0*/ 	.byte	0x03, 0x38
        /*03c2*/ 	.short	0x0016


	//----- nvinfo : EIATTR_EXIT_INSTR_OFFSETS
	.align		4
        /*03c4*/ 	.byte	0x04, 0x1c
        /*03c6*/ 	.short	(.L_37 - .L_36)


	//   ....[0]....
.L_36:
        /*03c8*/ 	.word	0x000006d0


	//   ....[1]....
        /*03cc*/ 	.word	0x00000f90


	//   ....[2]....
        /*03d0*/ 	.word	0x00009ee0


	//   ....[3]....
        /*03d4*/ 	.word	0x0000a510


	//   ....[4]....
        /*03d8*/ 	.word	0x0000b870


	//----- nvinfo : EIATTR_MAX_THREADS
	.align		4
.L_37:
        /*03dc*/ 	.byte	0x04, 0x05
        /*03de*/ 	.short	(.L_39 - .L_38)
.L_38:
        /*03e0*/ 	.word	0x00000180
        /*03e4*/ 	.word	0x00000001
        /*03e8*/ 	.word	0x00000001


	//----- nvinfo : EIATTR_CRS_STACK_SIZE
	.align		4
.L_39:
        /*03ec*/ 	.byte	0x04, 0x1e
        /*03ee*/ 	.short	(.L_41 - .L_40)
.L_40:
        /*03f0*/ 	.word	0x00000000


	//----- nvinfo : EIATTR_CBANK_PARAM_SIZE
	.align		4
.L_41:
        /*03f4*/ 	.byte	0x03, 0x19
        /*03f6*/ 	.short	0x0470


	//----- nvinfo : EIATTR_PARAM_CBANK
	.align		4
        /*03f8*/ 	.byte	0x04, 0x0a
        /*03fa*/ 	.short	(.L_43 - .L_42)
	.align		4
.L_42:
        /*03fc*/ 	.word	index@(.nv.constant0._ZN7cutlass13device_kernelINS_4gemm6kernel13GemmUniversalIN4cute5tupleIJiiiiEEENS1_10collective13CollectiveMmaINS1_34MainloopSm90TmaGmmaWarpSpecializedILi10ENS5_IJNS4_1CILi1EEESB_SB_EEENS1_35KernelTmaWarpSpecializedCooperativeEEENS5_IJNSA_ILi128EEENSA_ILi224EEENSA_ILi32EEEEEENS_10bfloat16_tENS5_IJlSB_lEEESJ_SK_NS4_8TiledMMAINS4_8MMA_AtomIJNS4_4SM904GMMA27MMA_64x32x16_F32BF16BF16_SSILNSO_5MajorE0ELSQ_0ELNSO_7ScaleInE1ELSR_1EEEEEENS4_6LayoutINS5_IJNSA_ILi2EEESB_SB_EEENS5_IJSB_NSA_ILi0EEESX_EEEEENS5_IJNS4_10UnderscoreES10_S10_EEEEENS4_13SM90_TMA_LOADENS4_14ComposedLayoutINS4_7SwizzleILi2ELi4ELi3EEENS4_18smem_ptr_flag_bitsILi16EEENSU_INS5_IJNSA_ILi8EEESH_EEENS5_IJSH_SB_EEEEEEEvNS4_8identityES13_S1D_vS1E_EENS_8epilogue10collective6detail29Sm90TmaWarpSpecializedAdapterINS1H_15DefaultEpilogueISJ_SK_SK_NS1G_6thread17LinearCombinationISJ_Li1EffLNS1L_9ScaleType4KindE0ELNS_15FloatRoundStyleE2ESJ_EENS1_15EpilogueDefaultEEEEEvvEEEEvNT_6ParamsE)
        /*0400*/ 	.short	0x0210
        /*0402*/ 	.short	0x0470


	//----- nvinfo : EIATTR_SW_WAR
	.align		4
.L_43:
        /*0404*/ 	.byte	0x04, 0x36
        /*0406*/ 	.short	(.L_45 - .L_44)
.L_44:
        /*0408*/ 	.word	0x00000008
.L_45:


//--------------------- .nv.callgraph             --------------------------
	.section	.nv.callgraph,"",@"SHT_CUDA_CALLGRAPH"
	.align	4
	.sectionentsize	8
	.align		4
        /*0000*/ 	.word	0x00000000
	.align		4
        /*0004*/ 	.word	0xffffffff
	.align		4
        /*0008*/ 	.word	index@(_ZN7cutlass13device_kernelINS_4gemm6kernel13GemmUniversalIN4cute5tupleIJiiiiEEENS1_10collective13CollectiveMmaINS1_34MainloopSm90TmaGmmaWarpSpecializedILi10ENS5_IJNS4_1CILi1EEESB_SB_EEENS1_35KernelTmaWarpSpecializedCooperativeEEENS5_IJNSA_ILi128EEENSA_ILi224EEENSA_ILi32EEEEEENS_10bfloat16_tENS5_IJlSB_lEEESJ_SK_NS4_8TiledMMAINS4_8MMA_AtomIJNS4_4SM904GMMA27MMA_64x32x16_F32BF16BF16_SSILNSO_5MajorE0ELSQ_0ELNSO_7ScaleInE1ELSR_1EEEEEENS4_6LayoutINS5_IJNSA_ILi2EEESB_SB_EEENS5_IJSB_NSA_ILi0EEESX_EEEEENS5_IJNS4_10UnderscoreES10_S10_EEEEENS4_13SM90_TMA_LOADENS4_14ComposedLayoutINS4_7SwizzleILi2ELi4ELi3EEENS4_18smem_ptr_flag_bitsILi16EEENSU_INS5_IJNSA_ILi8EEESH_EEENS5_IJSH_SB_EEEEEEEvNS4_8identityES13_S1D_vS1E_EENS_8epilogue10collective6detail29Sm90TmaWarpSpecializedAdapterINS1H_15DefaultEpilogueISJ_SK_SK_NS1G_6thread17LinearCombinationISJ_Li1EffLNS1L_9ScaleType4KindE0ELNS_15FloatRoundStyleE2ESJ_EENS1_15EpilogueDefaultEEEEEvvEEEEvNT_6ParamsE)
	.align		4
        /*000c*/ 	.word	index@(__assertfail)
	.align		4
        /*0010*/ 	.word	0x00000000
	.align		4
        /*0014*/ 	.word	0xfffffffe
	.align		4
        /*0018*/ 	.word	0x00000000
	.align		4
        /*001c*/ 	.word	0xfffffffd
	.align		4
        /*0020*/ 	.word	0x00000000
	.align		4
        /*0024*/ 	.word	0xfffffffc


//--------------------- .nv.constant4             --------------------------
	.section	.nv.constant4,"a",@progbits
	.align	8
	.align		8
.nv.constant4:
        /*0000*/ 	.dword	__assertfail
	.align		8
        /*0008*/ 	.dword	__unnamed_1
	.align		8
        /*0010*/ 	.dword	_ZN40_INTERNAL_10295a97_4_k_cu_2f480779_104614cuda3std3__45__cpo5beginE
	.align		8
        /*0018*/ 	.dword	_ZN40_INTERNAL_10295a97_4_k_cu_2f480779_104614cuda3std3__45__cpo3endE
	.align		8
        /*0020*/ 	.dword	_ZN40_INTERNAL_10295a97_4_k_cu_2f480779_104614cuda3std3__45__cpo6cbeginE
	.align		8
        /*0028*/ 	.dword	_ZN40_INTERNAL_10295a97_4_k_cu_2f480779_104614cuda3std3__45__cpo4cendE
	.align		8
        /*0030*/ 	.dword	_ZN40_INTERNAL_10295a97_4_k_cu_2f480779_104614cuda3std3__442_GLOBAL__N__10295a97_4_k_cu_2f480779_104616ignoreE
	.align		8
        /*0038*/ 	.dword	_ZN40_INTERNAL_10295a97_4_k_cu_2f480779_104614cuda3std3__419piecewise_constructE
	.align		8
        /*0040*/ 	.dword	_ZN40_INTERNAL_10295a97_4_k_cu_2f480779_104614cuda3std3__48in_placeE
	.align		8
        /*0048*/ 	.dword	_ZN40_INTERNAL_10295a97_4_k_cu_2f480779_104614cuda3std6ranges3__45__cpo4swapE
	.align		8
        /*0050*/ 	.dword	_ZN40_INTERNAL_10295a97_4_k_cu_2f480779_104614cuda3std6ranges3__45__cpo9iter_moveE
	.align		8
        /*0058*/ 	.dword	_ZN40_INTERNAL_10295a97_4_k_cu_2f480779_104614cute7productE
	.align		8
        /*0060*/ 	.dword	_ZN40_INTERNAL_10295a97_4_k_cu_2f480779_104614cute1_E
	.align		8
        /*0068*/ 	.dword	$str$22
	.align		8
        /*0070*/ 	.dword	$str$23


//--------------------- .text._ZN7cutlass13device_kernelINS_4gemm6kernel13GemmUniversalIN4cute5tupleIJiiiiEEENS1_10collective13CollectiveMmaINS1_34MainloopSm90TmaGmmaWarpSpecializedILi10ENS5_IJNS4_1CILi1EEESB_SB_EEENS1_35KernelTmaWarpSpecializedCooperativeEEENS5_IJNSA_ILi128EEENSA_ILi224EEENSA_ILi32EEEEEENS_10bfloat16_tENS5_IJlSB_lEEESJ_SK_NS4_8TiledMMAINS4_8MMA_AtomIJNS4_4SM904GMMA27MMA_64x32x16_F32BF16BF16_SSILNSO_5MajorE0ELSQ_0ELNSO_7ScaleInE1ELSR_1EEEEEENS4_6LayoutINS5_IJNSA_ILi2EEESB_SB_EEENS5_IJSB_NSA_ILi0EEESX_EEEEENS5_IJNS4_10UnderscoreES10_S10_EEEEENS4_13SM90_TMA_LOADENS4_14ComposedLayoutINS4_7SwizzleILi2ELi4ELi3EEENS4_18smem_ptr_flag_bitsILi16EEENSU_INS5_IJNSA_ILi8EEESH_EEENS5_IJSH_SB_EEEEEEEvNS4_8identityES13_S1D_vS1E_EENS_8epilogue10collective6detail29Sm90TmaWarpSpecializedAdapterINS1H_15DefaultEpilogueISJ_SK_SK_NS1G_6thread17LinearCombinationISJ_Li1EffLNS1L_9ScaleType4KindE0ELNS_15FloatRoundStyleE2ESJ_EENS1_15EpilogueDefaultEEEEEvvEEEEvNT_6ParamsE --------------------------
	.section	.text._ZN7cutlass13device_kernelINS_4gemm6kernel13GemmUniversalIN4cute5tupleIJiiiiEEENS1_10collective13CollectiveMmaINS1_34MainloopSm90TmaGmmaWarpSpecializedILi10ENS5_IJNS4_1CILi1EEESB_SB_EEENS1_35KernelTmaWarpSpecializedCooperativeEEENS5_IJNSA_ILi128EEENSA_ILi224EEENSA_ILi32EEEEEENS_10bfloat16_tENS5_IJlSB_lEEESJ_SK_NS4_8TiledMMAINS4_8MMA_AtomIJNS4_4SM904GMMA27MMA_64x32x16_F32BF16BF16_SSILNSO_5MajorE0ELSQ_0ELNSO_7ScaleInE1ELSR_1EEEEEENS4_6LayoutINS5_IJNSA_ILi2EEESB_SB_EEENS5_IJSB_NSA_ILi0EEESX_EEEEENS5_IJNS4_10UnderscoreES10_S10_EEEEENS4_13SM90_TMA_LOADENS4_14ComposedLayoutINS4_7SwizzleILi2ELi4ELi3EEENS4_18smem_ptr_flag_bitsILi16EEENSU_INS5_IJNSA_ILi8EEESH_EEENS5_IJSH_SB_EEEEEEEvNS4_8identityES13_S1D_vS1E_EENS_8epilogue10collective6detail29Sm90TmaWarpSpecializedAdapterINS1H_15DefaultEpilogueISJ_SK_SK_NS1G_6thread17LinearCombinationISJ_Li1EffLNS1L_9ScaleType4KindE0ELNS_15FloatRoundStyleE2ESJ_EENS1_15EpilogueDefaultEEEEEvvEEEEvNT_6ParamsE,"ax",@progbits
	.align	128
.text._ZN7cutlass13device_kernelINS_4gemm6kernel13GemmUniversalIN4cute5tupleIJiiiiEEENS1_10collective13CollectiveMmaINS1_34MainloopSm90TmaGmmaWarpSpecializedILi10ENS5_IJNS4_1CILi1EEESB_SB_EEENS1_35KernelTmaWarpSpecializedCooperativeEEENS5_IJNSA_ILi128EEENSA_ILi224EEENSA_ILi32EEEEEENS_10bfloat16_tENS5_IJlSB_lEEESJ_SK_NS4_8TiledMMAINS4_8MMA_AtomIJNS4_4SM904GMMA27MMA_64x32x16_F32BF16BF16_SSILNSO_5MajorE0ELSQ_0ELNSO_7ScaleInE1ELSR_1EEEEEENS4_6LayoutINS5_IJNSA_ILi2EEESB_SB_EEENS5_IJSB_NSA_ILi0EEESX_EEEEENS5_IJNS4_10UnderscoreES10_S10_EEEEENS4_13SM90_TMA_LOADENS4_14ComposedLayoutINS4_7SwizzleILi2ELi4ELi3EEENS4_18smem_ptr_flag_bitsILi16EEENSU_INS5_IJNSA_ILi8EEESH_EEENS5_IJSH_SB_EEEEEEEvNS4_8identityES13_S1D_vS1E_EENS_8epilogue10collective6detail29Sm90TmaWarpSpecializedAdapterINS1H_15DefaultEpilogueISJ_SK_SK_NS1G_6thread17LinearCombinationISJ_Li1EffLNS1L_9ScaleType4KindE0ELNS_15FloatRoundStyleE2ESJ_EENS1_15EpilogueDefaultEEEEEvvEEEEvNT_6ParamsE:
        .type           _ZN7cutlass13device_kernelINS_4gemm6kernel13GemmUniversalIN4cute5tupleIJiiiiEEENS1_10collective13CollectiveMmaINS1_34MainloopSm90TmaGmmaWarpSpecializedILi10ENS5_IJNS4_1CILi1EEESB_SB_EEENS1_35KernelTmaWarpSpecializedCooperativeEEENS5_IJNSA_ILi128EEENSA_ILi224EEENSA_ILi32EEEEEENS_10bfloat16_tENS5_IJlSB_lEEESJ_SK_NS4_8TiledMMAINS4_8MMA_AtomIJNS4_4SM904GMMA27MMA_64x32x16_F32BF16BF16_SSILNSO_5MajorE0ELSQ_0ELNSO_7ScaleInE1ELSR_1EEEEEENS4_6LayoutINS5_IJNSA_ILi2EEESB_SB_EEENS5_IJSB_NSA_ILi0EEESX_EEEEENS5_IJNS4_10UnderscoreES10_S10_EEEEENS4_13SM90_TMA_LOADENS4_14ComposedLayoutINS4_7SwizzleILi2ELi4ELi3EEENS4_18smem_ptr_flag_bitsILi16EEENSU_INS5_IJNSA_ILi8EEESH_EEENS5_IJSH_SB_EEEEEEEvNS4_8identityES13_S1D_vS1E_EENS_8epilogue10collective6detail29Sm90TmaWarpSpecializedAdapterINS1H_15DefaultEpilogueISJ_SK_SK_NS1G_6thread17LinearCombinationISJ_Li1EffLNS1L_9ScaleType4KindE0ELNS_15FloatRoundStyleE2ESJ_EENS1_15EpilogueDefaultEEEEEvvEEEEvNT_6ParamsE,@function
        .size           _ZN7cutlass13device_kernelINS_4gemm6kernel13GemmUniversalIN4cute5tupleIJiiiiEEENS1_10collective13CollectiveMmaINS1_34MainloopSm90TmaGmmaWarpSpecializedILi10ENS5_IJNS4_1CILi1EEESB_SB_EEENS1_35KernelTmaWarpSpecializedCooperativeEEENS5_IJNSA_ILi128EEENSA_ILi224EEENSA_ILi32EEEEEENS_10bfloat16_tENS5_IJlSB_lEEESJ_SK_NS4_8TiledMMAINS4_8MMA_AtomIJNS4_4SM904GMMA27MMA_64x32x16_F32BF16BF16_SSILNSO_5MajorE0ELSQ_0ELNSO_7ScaleInE1ELSR_1EEEEEENS4_6LayoutINS5_IJNSA_ILi2EEESB_SB_EEENS5_IJSB_NSA_ILi0EEESX_EEEEENS5_IJNS4_10UnderscoreES10_S10_EEEEENS4_13SM90_TMA_LOADENS4_14ComposedLayoutINS4_7SwizzleILi2ELi4ELi3EEENS4_18smem_ptr_flag_bitsILi16EEENSU_INS5_IJNSA_ILi8EEESH_EEENS5_IJSH_SB_EEEEEEEvNS4_8identityES13_S1D_vS1E_EENS_8epilogue10collective6detail29Sm90TmaWarpSpecializedAdapterINS1H_15DefaultEpilogueISJ_SK_SK_NS1G_6thread17LinearCombinationISJ_Li1EffLNS1L_9ScaleType4KindE0ELNS_15FloatRoundStyleE2ESJ_EENS1_15EpilogueDefaultEEEEEvvEEEEvNT_6ParamsE,(.L_x_303 - _ZN7cutlass13device_kernelINS_4gemm6kernel13GemmUniversalIN4cute5tupleIJiiiiEEENS1_10collective13CollectiveMmaINS1_34MainloopSm90TmaGmmaWarpSpecializedILi10ENS5_IJNS4_1CILi1EEESB_SB_EEENS1_35KernelTmaWarpSpecializedCooperativeEEENS5_IJNSA_ILi128EEENSA_ILi224EEENSA_ILi32EEEEEENS_10bfloat16_tENS5_IJlSB_lEEESJ_SK_NS4_8TiledMMAINS4_8MMA_AtomIJNS4_4SM904GMMA27MMA_64x32x16_F32BF16BF16_SSILNSO_5MajorE0ELSQ_0ELNSO_7ScaleInE1ELSR_1EEEEEENS4_6LayoutINS5_IJNSA_ILi2EEESB_SB_EEENS5_IJSB_NSA_ILi0EEESX_EEEEENS5_IJNS4_10UnderscoreES10_S10_EEEEENS4_13SM90_TMA_LOADENS4_14ComposedLayoutINS4_7SwizzleILi2ELi4ELi3EEENS4_18smem_ptr_flag_bitsILi16EEENSU_INS5_IJNSA_ILi8EEESH_EEENS5_IJSH_SB_EEEEEEEvNS4_8identityES13_S1D_vS1E_EENS_8epilogue10collective6detail29Sm90TmaWarpSpecializedAdapterINS1H_15DefaultEpilogueISJ_SK_SK_NS1G_6thread17LinearCombinationISJ_Li1EffLNS1L_9ScaleType4KindE0ELNS_15FloatRoundStyleE2ESJ_EENS1_15EpilogueDefaultEEEEEvvEEEEvNT_6ParamsE)
        .other          _ZN7cutlass13device_kernelINS_4gemm6kernel13GemmUniversalIN4cute5tupleIJiiiiEEENS1_10collective13CollectiveMmaINS1_34MainloopSm90TmaGmmaWarpSpecializedILi10ENS5_IJNS4_1CILi1EEESB_SB_EEENS1_35KernelTmaWarpSpecializedCooperativeEEENS5_IJNSA_ILi128EEENSA_ILi224EEENSA_ILi32EEEEEENS_10bfloat16_tENS5_IJlSB_lEEESJ_SK_NS4_8TiledMMAINS4_8MMA_AtomIJNS4_4SM904GMMA27MMA_64x32x16_F32BF16BF16_SSILNSO_5MajorE0ELSQ_0ELNSO_7ScaleInE1ELSR_1EEEEEENS4_6LayoutINS5_IJNSA_ILi2EEESB_SB_EEENS5_IJSB_NSA_ILi0EEESX_EEEEENS5_IJNS4_10UnderscoreES10_S10_EEEEENS4_13SM90_TMA_LOADENS4_14ComposedLayoutINS4_7SwizzleILi2ELi4ELi3EEENS4_18smem_ptr_flag_bitsILi16EEENSU_INS5_IJNSA_ILi8EEESH_EEENS5_IJSH_SB_EEEEEEEvNS4_8identityES13_S1D_vS1E_EENS_8epilogue10collective6detail29Sm90TmaWarpSpecializedAdapterINS1H_15DefaultEpilogueISJ_SK_SK_NS1G_6thread17LinearCombinationISJ_Li1EffLNS1L_9ScaleType4KindE0ELNS_15FloatRoundStyleE2ESJ_EENS1_15EpilogueDefaultEEEEEvvEEEEvNT_6ParamsE,@"STO_CUDA_ENTRY STV_DEFAULT"
_ZN7cutlass13device_kernelINS_4gemm6kernel13GemmUniversalIN4cute5tupleIJiiiiEEENS1_10collective13CollectiveMmaINS1_34MainloopSm90TmaGmmaWarpSpecializedILi10ENS5_IJNS4_1CILi1EEESB_SB_EEENS1_35KernelTmaWarpSpecializedCooperativeEEENS5_IJNSA_ILi128EEENSA_ILi224EEENSA_ILi32EEEEEENS_10bfloat16_tENS5_IJlSB_lEEESJ_SK_NS4_8TiledMMAINS4_8MMA_AtomIJNS4_4SM904GMMA27MMA_64x32x16_F32BF16BF16_SSILNSO_5MajorE0ELSQ_0ELNSO_7ScaleInE1ELSR_1EEEEEENS4_6LayoutINS5_IJNSA_ILi2EEESB_SB_EEENS5_IJSB_NSA_ILi0EEESX_EEEEENS5_IJNS4_10UnderscoreES10_S10_EEEEENS4_13SM90_TMA_LOADENS4_14ComposedLayoutINS4_7SwizzleILi2ELi4ELi3EEENS4_18smem_ptr_flag_bitsILi16EEENSU_INS5_IJNSA_ILi8EEESH_EEENS5_IJSH_SB_EEEEEEEvNS4_8identityES13_S1D_vS1E_EENS_8epilogue10collective6detail29Sm90TmaWarpSpecializedAdapterINS1H_15DefaultEpilogueISJ_SK_SK_NS1G_6thread17LinearCombinationISJ_Li1EffLNS1L_9ScaleType4KindE0ELNS_15FloatRoundStyleE2ESJ_EENS1_15EpilogueDefaultEEEEEvvEEEEvNT_6ParamsE:
[----:B------:R-:W0:Y:S01]  /*0000*/  LDC R1, c[0x0][0x28] ;  /* 0x00000a00ff017b82 */ /* 0x000e220000000800 */
[----:B------:R-:W1:Y:S01]  /*0010*/  S2R R18, SR_TID.X ;  /* 0x0000000000127919 */ /* 0x000e620000002100 */
[----:B------:R-:W-:Y:S01]  /*0020*/  ELECT P0, URZ, PT ;  /* 0x00000000003f782f */ /* 0x000fe20003800000 */
[----:B------:R-:W-:Y:S01]  /*0030*/  BSSY B0, `(.L_x_0) ;  /* 0x000000f000007945 */ /* 0x000fe20003800000 */
[--C-:B-1----:R-:W-:Y:S02]  /*0040*/  SHF.R.U32.HI R0, RZ, 0x5, R18.reuse ;  /* 0x00000005ff007819 */ /* 0x102fe40000011612 */
[----:B------:R-:W-:-:S03]  /*0050*/  SHF.R.U32.HI R22, RZ, 0x7, R18 ;  /* 0x00000007ff167819 */ /* 0x000fc60000011612 */
[----:B------:R-:W1:Y:S04]  /*0060*/  SHFL.IDX PT, R5, R0, RZ, 0x1f ;  /* 0x00001fff00057589 */ /* 0x000e6800000e0000 */
[----:B------:R2:W3:Y:S01]  /*0070*/  SHFL.IDX PT, R8, R22, RZ, 0x1f ;  /* 0x00001fff16087589 */ /* 0x0004e200000e0000 */
[----:B-1----:R-:W-:-:S13]  /*0080*/  ISETP.NE.OR P0, PT, R5, RZ, !P0 ;  /* 0x000000ff0500720c */ /* 0x002fda0004705670 */
[----:B0-23--:R-:W-:Y:S05]  /*0090*/  @P0 BRA `(.L_x_1) ;  /* 0x0000000000200947 */ /* 0x00dfea0003800000 */
[----:B------:R-:W-:Y:S02]  /*00a0*/  ULDC.64 UR4, c[0x0][0x198] ;  /* 0x0000660000047ab9 */ /* 0x000fe40000000a00 */
[----:B------:R-:W-:Y:S02]  /*00b0*/  UIADD3 UR6, UP0, UR4, 0xf0, URZ ;  /* 0x000000f004067890 */ /* 0x000fe4000ff1e03f */
[----:B------:R-:W-:Y:S02]  /*00c0*/  UIADD3 UR4, UP1, UR4, 0x1f0, URZ ;  /* 0x000001f004047890 */ /* 0x000fe4000ff3e03f */
[----:B------:R-:W-:Y:S02]  /*00d0*/  UIADD3.X UR7, URZ, UR5, URZ, UP0, !UPT ;  /* 0x000000053f077290 */ /* 0x000fe400087fe43f */
[----:B------:R-:W-:-:S07]  /*00e0*/  UIADD3.X UR5, URZ, UR5, URZ, UP1, !UPT ;  /* 0x000000053f057290 */ /* 0x000fce0008ffe43f */
[----:B------:R0:W-:Y:S02]  /*00f0*/  UTMACCTL.PF [UR6] ;  /* 0x00000000060079b9 */ /* 0x0001e40008040000 */
[----:B------:R0:W-:Y:S02]  /*0100*/  UTMACCTL.PF [UR4] ;  /* 0x00000000040079b9 */ /* 0x0001e40008040000 */
[----:B0-----:R-:W-:Y:S01]  /*0110*/  NOP ;  /* 0x0000000000007918 */ /* 0x001fe20000000000 */
.L_x_1:
[----:B------:R-:W-:Y:S05]  /*0120*/  BSYNC B0 ;  /* 0x0000000000007941 */ /* 0x000fea0003800000 */
.L_x_0:
[----:B------:R-:W0:Y:S02]  /*0130*/  SHFL.IDX PT, R2, R0, RZ, 0x1f ;  /* 0x00001fff00027589 */ /* 0x000e2400000e0000 */
[----:B0-----:R-:W-:-:S13]  /*0140*/  ISETP.NE.AND P0, PT, R2, RZ, PT ;  /* 0x000000ff0200720c */ /* 0x001fda0003f05270 */
[----:B------:R-:W-:Y:S05]  /*0150*/  @P0 BRA `(.L_x_2) ;  /* 0x0000000000940947 */ /* 0x000fea0003800000 */
[----:B------:R-:W-:Y:S01]  /*0160*/  ELECT P0, URZ, PT ;  /* 0x00000000003f782f */ /* 0x000fe20003800000 */
[----:B------:R-:W-:-:S12]  /*0170*/  BSSY B0, `(.L_x_2) ;  /* 0x0000023000007945 */ /* 0x000fd80003800000 */
[----:B------:R-:W-:Y:S05]  /*0180*/  @!P0 BRA `(.L_x_3) ;  /* 0x0000000000848947 */ /* 0x000fea0003800000 */
[----:B------:R-:W0:Y:S01]  /*0190*/  S2UR UR8, SR_CgaCtaId ;  /* 0x00000000000879c3 */ /* 0x000e220000008800 */
[----:B------:R-:W-:Y:S01]  /*01a0*/  UMOV UR4, 0x400 ;  /* 0x0000040000047882 */ /* 0x000fe20000000000 */
[----:B------:R-:W-:Y:S01]  /*01b0*/  UMOV UR5, 0x1 ;  /* 0x0000000100057882 */ /* 0x000fe20000000000 */
[----:B------:R-:W-:Y:S02]  /*01c0*/  UMOV UR6, 0x100 ;  /* 0x0000010000067882 */ /* 0x000fe40000000000 */
[----:B------:R-:W-:-:S04]  /*01d0*/  UIADD3 UR6, -UR6, 0x100000, URZ ;  /* 0x0010000006067890 */ /* 0x000fc8000fffe13f */
[----:B------:R-:W-:Y:S02]  /*01e0*/  USHF.L.U32 UR7, UR6, 0xb, URZ ;  /* 0x0000000b06077899 */ /* 0x000fe4000800063f */
[----:B------:R-:W-:Y:S02]  /*01f0*/  USHF.L.U32 UR6, UR6, 0x1, URZ ;  /* 0x0000000106067899 */ /* 0x000fe4000800063f */
[----:B0-----:R-:W-:Y:S02]  /*0200*/  ULEA UR8, UR8, UR4, 0x18 ;  /* 0x0000000408087291 */ /* 0x001fe4000f8ec03f */
[----:B------:R-:W-:-:S04]  /*0210*/  UIADD3 UR4, -UR5, 0x100000, URZ ;  /* 0x0010000005047890 */ /* 0x000fc8000fffe13f */
[----:B------:R-:W-:Y:S02]  /*0220*/  USHF.L.U32 UR5, UR4, 0xb, URZ ;  /* 0x0000000b04057899 */ /* 0x000fe4000800063f */
[----:B------:R-:W-:Y:S01]  /*0230*/  USHF.L.U32 UR4, UR4, 0x1, URZ ;  /* 0x0000000104047899 */ /* 0x000fe2000800063f */
[----:B------:R-:W0:Y:S11]  /*0240*/  FENCE.VIEW.ASYNC.S ;  /* 0x00000000000073c6 */ /* 0x000e360000000000 */
[----:B0-----:R0:W1:Y:S01]  /*0250*/  SYNCS.EXCH.64 URZ, [UR8], UR4 ;  /* 0x00000004083f75b2 */ /* 0x0010620008000100 */
[----:B------:R0:W2:Y:S01]  /*0260*/  SYNCS.EXCH.64 URZ, [UR8+0x50], UR6 ;  /* 0x00005006083f75b2 */ /* 0x0000a20008000100 */
[----:B------:R0:W3:Y:S01]  /*0270*/  SYNCS.EXCH.64 URZ, [UR8+0x8], UR4 ;  /* 0x00000804083f75b2 */ /* 0x0000e20008000100 */
[----:B------:R0:W4:Y:S01]  /*0280*/  SYNCS.EXCH.64 URZ, [UR8+0x58], UR6 ;  /* 0x00005806083f75b2 */ /* 0x0001220008000100 */
[----:B------:R0:W0:Y:S01]  /*0290*/  SYNCS.EXCH.64 URZ, [UR8+0x10], UR4 ;  /* 0x00001004083f75b2 */ /* 0x0000220008000100 */
        /* <DEDUP_REMOVED lines=15> */
[----:B------:R-:W-:Y:S01]  /*0390*/  NOP ;  /* 0x0000000000007918 */ /* 0x000fe20000000000 */
.L_x_3:
[----:B0-----:R-:W-:Y:S05]  /*03a0*/  BSYNC B0 ;  /* 0x0000000000007941 */ /* 0x001fea0003800000 */
.L_x_2:
[----:B------:R-:W0:Y:S01]  /*03b0*/  SHFL.IDX PT, R0, R0, RZ, 0x1f ;  /* 0x00001fff00007589 */ /* 0x000e2200000e0000 */
[----:B------:R-:W-:Y:S01]  /*03c0*/  ELECT P0, URZ, PT ;  /* 0x00000000003f782f */ /* 0x000fe20003800000 */
[----:B------:R-:W5:Y:S01]  /*03d0*/  LDC R2, c[0x0][0x65c] ;  /* 0x00019700ff027b82 */ /* 0x000f620000000800 */
[----:B------:R-:W-:Y:S01]  /*03e0*/  SHF.R.S32.HI R6, RZ, 0x1f, R5 ;  /* 0x0000001fff067819 */ /* 0x000fe20000011405 */
[----:B------:R-:W1:Y:S01]  /*03f0*/  S2R R3, SR_CTAID.Y ;  /* 0x0000000000037919 */ /* 0x000e620000002600 */
[----:B------:R-:W-:Y:S01]  /*0400*/  UMOV UR4, 0x20 ;  /* 0x0000002000047882 */ /* 0x000fe20000000000 */
[----:B------:R-:W-:Y:S01]  /*0410*/  ISETP.NE.AND P2, PT, R8, RZ, PT ;  /* 0x000000ff0800720c */ /* 0x000fe20003f45270 */
[----:B------:R-:W-:Y:S01]  /*0420*/  NOP ;  /* 0x0000000000007918 */ /* 0x000fe20000000000 */
[----:B------:R-:W2:Y:S01]  /*0430*/  S2R R4, SR_CTAID.X ;  /* 0x0000000000047919 */ /* 0x000ea20000002500 */
[----:B------:R-:W-:Y:S01]  /*0440*/  LEA.HI R6, R6, R5, RZ, 0x2 ;  /* 0x0000000506067211 */ /* 0x000fe200078f10ff */
[----:B------:R-:W-:Y:S01]  /*0450*/  NOP ;  /* 0x0000000000007918 */ /* 0x000fe20000000000 */
[----:B0-----:R-:W-:-:S02]  /*0460*/  ISETP.NE.OR P0, PT, R0, RZ, !P0 ;  /* 0x000000ff0000720c */ /* 0x001fc40004705670 */
[----:B-----5:R-:W-:-:S04]  /*0470*/  ISETP.NE.AND P3, PT, R2, 0x1, PT ;  /* 0x000000010200780c */ /* 0x020fc80003f65270 */
[----:B------:R-:W-:Y:S02]  /*0480*/  P2R R0, PR, RZ, 0x8 ;  /* 0x00000008ff007803 */ /* 0x000fe40000000000 */
[----:B------:R-:W-:-:S05]  /*0490*/  LOP3.LUT R0, R6, 0xfffffffc, RZ, 0xc0, !PT ;  /* 0xfffffffc06007812 */ /* 0x000fca00078ec0ff */
[----:B------:R-:W-:Y:S01]  /*04a0*/  VOTEU.ALL UP0, P0 ;  /* 0x00000000003f7886 */ /* 0x000fe20000000000 */
[----:B------:R-:W-:Y:S01]  /*04b0*/  IMAD.IADD R0, R5, 0x1, -R0 ;  /* 0x0000000105007824 */ /* 0x000fe200078e0a00 */
[----:B------:R-:W2:Y:S01]  /*04c0*/  @P3 LDC R17, c[0x0][0x10] ;  /* 0x00000400ff113b82 */ /* 0x000ea20000000800 */
[----:B------:R-:W-:Y:S01]  /*04d0*/  VOTEU.ALL UP1, P0 ;  /* 0x00000000003f7886 */ /* 0x000fe20000020000 */
[----:B-1----:R-:W-:Y:S01]  /*04e0*/  @P3 IMAD.MOV.U32 R6, RZ, RZ, R3 ;  /* 0x000000ffff063224 */ /* 0x002fe200078e0003 */
[----:B------:R-:W-:Y:S01]  /*04f0*/  @!UP0 UMOV UR6, 0x400 ;  /* 0x0000040000068882 */ /* 0x000fe20000000000 */
[----:B------:R-:W-:-:S04]  /*0500*/  @!UP0 UIADD3 UR4, -UR4, 0x100000, URZ ;  /* 0x0010000004048890 */ /* 0x000fc8000fffe13f */
[----:B------:R-:W-:Y:S02]  /*0510*/  @!UP0 USHF.L.U32 UR5, UR4, 0xb, URZ ;  /* 0x0000000b04058899 */ /* 0x000fe4000800063f */
[----:B------:R-:W-:Y:S01]  /*0520*/  @!UP0 USHF.L.U32 UR4, UR4, 0x1, URZ ;  /* 0x0000000104048899 */ /* 0x000fe2000800063f */
[----:B------:R-:W-:Y:S02]  /*0530*/  @P3 IMAD.MOV.U32 R7, RZ, RZ, RZ ;  /* 0x000000ffff073224 */ /* 0x000fe400078e00ff */
[----:B------:R-:W-:Y:S01]  /*0540*/  IMAD.MOV.U32 R5, RZ, RZ, RZ ;  /* 0x000000ffff057224 */ /* 0x000fe200078e00ff */
[----:B------:R-:W0:Y:S01]  /*0550*/  @!UP0 S2UR UR7, SR_CgaCtaId ;  /* 0x00000000000789c3 */ /* 0x000e220000008800 */
[----:B------:R-:W-:-:S07]  /*0560*/  @P3 IMAD.MOV.U32 R11, RZ, RZ, RZ ;  /* 0x000000ffff0b3224 */ /* 0x000fce00078e00ff */
[----:B------:R-:W1:Y:S01]  /*0570*/  @!P3 LDC R9, c[0x0][0xc] ;  /* 0x00000300ff09bb82 */ /* 0x000e620000000800 */
[----:B--2---:R-:W-:-:S04]  /*0580*/  @P3 IMAD.WIDE.U32 R16, R4, R17, R6 ;  /* 0x0000001104103225 */ /* 0x004fc800078e0006 */
[----:B------:R-:W-:Y:S01]  /*0590*/  @P3 IMAD.IADD R17, R17, 0x1, R11 ;  /* 0x0000000111113824 */ /* 0x000fe200078e020b */
[----:B0-----:R-:W-:Y:S01]  /*05a0*/  @!UP0 ULEA UR6, UR7, UR6, 0x18 ;  /* 0x0000000607068291 */ /* 0x001fe2000f8ec03f */
[----:B------:R-:W-:Y:S01]  /*05b0*/  VOTEU.ALL UP0, P0 ;  /* 0x00000000003f7886 */ /* 0x000fe20000000000 */
[----:B------:R-:W-:-:S04]  /*05c0*/  ISETP.NE.AND P0, PT, R0, 0x3, PT ;  /* 0x000000030000780c */ /* 0x000fc80003f05270 */
[----:B------:R-:W-:Y:S01]  /*05d0*/  ISETP.EQ.OR P0, PT, R0, RZ, !P0 ;  /* 0x000000ff0000720c */ /* 0x000fe20004702670 */
[----:B-1----:R-:W-:-:S03]  /*05e0*/  @!P3 IMAD.WIDE.U32 R6, R9, R3, R4 ;  /* 0x000000030906b225 */ /* 0x002fc600078e0004 */
[C---:B------:R-:W-:Y:S01]  /*05f0*/  ISETP.EQ.AND P0, PT, R8.reuse, RZ, P0 ;  /* 0x000000ff0800720c */ /* 0x040fe20000702270 */
[----:B------:R-:W-:Y:S01]  /*0600*/  VIADD R8, R8, 0xffffffff ;  /* 0xffffffff08087836 */ /* 0x000fe20000000000 */
[----:B------:R-:W0:Y:S02]  /*0610*/  FENCE.VIEW.ASYNC.S ;  /* 0x00000000000073c6 */ /* 0x000e240000000000 */
[----:B0-----:R0:W3:Y:S01]  /*0620*/  @!UP0 SYNCS.EXCH.64 URZ, [UR6+0xb0], UR4 ;  /* 0x0000b004063f85b2 */ /* 0x0010e20008000100 */
[----:B------:R-:W-:Y:S01]  /*0630*/  @!P3 IMAD.MOV.U32 R16, RZ, RZ, R6 ;  /* 0x000000ffff10b224 */ /* 0x000fe200078e0006 */
[----:B------:R-:W-:Y:S01]  /*0640*/  SEL R19, RZ, 0x1, !P0 ;  /* 0x00000001ff137807 */ /* 0x000fe20004000000 */
[----:B------:R-:W-:Y:S01]  /*0650*/  @!P3 IMAD.MOV.U32 R17, RZ, RZ, R7 ;  /* 0x000000ffff11b224 */ /* 0x000fe200078e0007 */
[----:B------:R-:W-:-:S04]  /*0660*/  ISETP.GE.U32.AND P1, PT, R8, 0x2, PT ;  /* 0x000000020800780c */ /* 0x000fc80003f26070 */
[----:B------:R-:W-:Y:S01]  /*0670*/  SEL R19, R19, 0x2, P1 ;  /* 0x0000000213137807 */ /* 0x000fe20000800000 */
[----:B------:R0:W3:Y:S01]  /*0680*/  @!UP1 SYNCS.EXCH.64 URZ, [UR6+0xb8], UR4 ;  /* 0x0000b804063f95b2 */ /* 0x0000e20008000100 */
[----:B------:R-:W-:Y:S01]  /*0690*/  NOP ;  /* 0x0000000000007918 */ /* 0x000fe20000000000 */
[----:B---34-:R-:W-:Y:S06]  /*06a0*/  BAR.SYNC.DEFER_BLOCKING 0x0 ;  /* 0x0000000000007b1d */ /* 0x018fec0000010000 */
[----:B------:R-:W-:Y:S05]  /*06b0*/  @!P2 BRA `(.L_x_4) ;  /* 0x00000098000ca947 */ /* 0x000fea0003800000 */
[----:B------:R-:W-:-:S13]  /*06c0*/  ISETP.GT.U32.AND P0, PT, R8, 0x1, PT ;  /* 0x000000010800780c */ /* 0x000fda0003f04070 */
[----:B0-----:R-:W-:Y:S05]  /*06d0*/  @P0 EXIT ;  /* 0x000000000000094d */ /* 0x001fea0003800000 */
[----:B------:R-:W-:Y:S01]  /*06e0*/  ULDC.64 UR4, c[0x0][0x650] ;  /* 0x0001940000047ab9 */ /* 0x000fe20000000a00 */
[----:B------:R-:W-:Y:S01]  /*06f0*/  PRMT R0, RZ, 0x7610, R0 ;  /* 0x00007610ff007816 */ /* 0x000fe20000000000 */
[----:B------:R-:W-:Y:S01]  /*0700*/  IMAD.MOV.U32 R139, RZ, RZ, -0x1 ;  /* 0xffffffffff8b7424 */ /* 0x000fe200078e00ff */
[----:B------:R-:W-:Y:S01]  /*0710*/  ISETP.GE.U32.AND P0, PT, R16, UR4, PT ;  /* 0x0000000410007c0c */ /* 0x000fe2000bf06070 */
[----:B------:R-:W-:Y:S02]  /*0720*/  IMAD.MOV.U32 R140, RZ, RZ, -0x1 ;  /* 0xffffffffff8c7424 */ /* 0x000fe400078e00ff */
[----:B------:R-:W-:Y:S01]  /*0730*/  IMAD.MOV.U32 R137, RZ, RZ, -0x1 ;  /* 0xffffffffff897424 */ /* 0x000fe200078e00ff */
[----:B------:R-:W-:-:S13]  /*0740*/  ISETP.GE.U32.AND.EX P0, PT, R17, UR5, PT, P0 ;  /* 0x0000000511007c0c */ /* 0x000fda000bf06100 */
[----:B------:R-:W-:Y:S05]  /*0750*/  @P0 BRA `(.L_x_5) ;  /* 0x0000000400540947 */ /* 0x000fea0003800000 */
[----:B------:R-:W0:Y:S01]  /*0760*/  LDC.64 R14, c[0x0][0x628] ;  /* 0x00018a00ff0e7b82 */ /* 0x000e220000000a00 */
[----:B------:R-:W-:Y:S02]  /*0770*/  IMAD.MOV.U32 R6, RZ, RZ, R16 ;  /* 0x000000ffff067224 */ /* 0x000fe400078e0010 */
[----:B------:R-:W-:-:S05]  /*0780*/  IMAD.MOV.U32 R7, RZ, RZ, R17 ;  /* 0x000000ffff077224 */ /* 0x000fca00078e0011 */
[----:B------:R-:W1:Y:S08]  /*0790*/  LDC R0, c[0x0][0x630] ;  /* 0x00018c00ff007b82 */ /* 0x000e700000000800 */
[----:B------:R-:W2:Y:S01]  /*07a0*/  LDC.64 R20, c[0x0][0x620] ;  /* 0x00018800ff147b82 */ /* 0x000ea20000000a00 */
[----:B0-----:R-:W-:-:S04]  /*07b0*/  ISETP.NE.U32.AND P0, PT, R14, RZ, PT ;  /* 0x000000ff0e00720c */ /* 0x001fc80003f05070 */
[----:B------:R-:W-:-:S13]  /*07c0*/  ISETP.NE.AND.EX P0, PT, R15, RZ, PT, P0 ;  /* 0x000000ff0f00720c */ /* 0x000fda0003f05300 */
[----:B-12---:R-:W-:Y:S05]  /*07d0*/  @!P0 BRA `(.L_x_6) ;  /* 0x0000000000288947 */ /* 0x006fea0003800000 */
[----:B------:R-:W0:Y:S02]  /*07e0*/  LDC R11, c[0x0][0x634] ;  /* 0x00018d00ff0b7b82 */ /* 0x000e240000000800 */
[----:B0-----:R-:W-:-:S05]  /*07f0*/  IADD3 R11, P0, R16, R11, RZ ;  /* 0x0000000b100b7210 */ /* 0x001fca0007f1e0ff */
[----:B------:R-:W-:-:S04]  /*0800*/  IMAD.X R13, RZ, RZ, R17, P0 ;  /* 0x000000ffff0d7224 */ /* 0x000fc800000e0611 */
[----:B------:R-:W-:-:S04]  /*0810*/  IMAD.WIDE.U32 R6, R13, R14, RZ ;  /* 0x0000000e0d067225 */ /* 0x000fc800078e00ff */
[----:B------:R-:W-:-:S04]  /*0820*/  IMAD.WIDE.U32 R8, P0, R11, R15, R6 ;  /* 0x0000000f0b087225 */ /* 0x000fc80007800006 */
[----:B------:R-:W-:-:S04]  /*0830*/  IMAD.WIDE.U32 R6, R11, R14, RZ ;  /* 0x0000000e0b067225 */ /* 0x000fc800078e00ff */
[----:B------:R-:W-:Y:S01]  /*0840*/  IMAD.X R11, RZ, RZ, RZ, P0 ;  /* 0x000000ffff0b7224 */ /* 0x000fe200000e06ff */
[----:B------:R-:W-:Y:S01]  /*0850*/  IADD3 RZ, P0, R7, R8, RZ ;  /* 0x0000000807ff7210 */ /* 0x000fe20007f1e0ff */
[----:B------:R-:W-:-:S04]  /*0860*/  IMAD.MOV.U32 R10, RZ, RZ, R9 ;  /* 0x000000ffff0a7224 */ /* 0x000fc800078e0009 */
[----:B------:R-:W-:-:S08]  /*0870*/  IMAD.WIDE.U32.X R6, R13, R15, R10, P0 ;  /* 0x0000000f0d067225 */ /* 0x000fd000000e040a */
.L_x_6:
[-CC-:B------:R-:W-:Y:S01]  /*0880*/  SHF.R.U64 R137, R6, R0.reuse, R7.reuse ;  /* 0x0000000006897219 */ /* 0x180fe20000001207 */
[----:B------:R-:W0:Y:S01]  /*0890*/  LDC R10, c[0x0][0x618] ;  /* 0x00018600ff0a7b82 */ /* 0x000e220000000800 */
[----:B------:R-:W-:Y:S01]  /*08a0*/  SHF.R.U32.HI R5, RZ, R0, R7 ;  /* 0x00000000ff057219 */ /* 0x000fe20000011607 */
[----:B------:R-:W-:Y:S01]  /*08b0*/  ULDC UR4, c[0x0][0x150] ;  /* 0x0000540000047ab9 */ /* 0x000fe20000000800 */
[----:B------:R-:W-:Y:S02]  /*08c0*/  IADD3 R9, P0, RZ, -R137, RZ ;  /* 0x80000089ff097210 */ /* 0x000fe40007f1e0ff */
[----:B------:R-:W-:-:S03]  /*08d0*/  I2FP.F32.U32 R0, R4 ;  /* 0x0000000400007245 */ /* 0x000fc60000201000 */
[----:B------:R-:W1:Y:S01]  /*08e0*/  LDC.64 R28, c[0x0][0x640] ;  /* 0x00019000ff1c7b82 */ /* 0x000e620000000a00 */
[----:B------:R-:W-:Y:S02]  /*08f0*/  IMAD.X R11, RZ, RZ, ~R5, P0 ;  /* 0x000000ffff0b7224 */ /* 0x000fe400000e0e05 */
[----:B------:R-:W-:Y:S01]  /*0900*/  FMUL R0, R0, UR4 ;  /* 0x0000000400007c20 */ /* 0x000fe20008400000 */
[----:B------:R-:W-:Y:S01]  /*0910*/  IMAD.WIDE.U32 R6, R9, R20, R16 ;  /* 0x0000001409067225 */ /* 0x000fe200078e0010 */
[----:B------:R-:W-:-:S03]  /*0920*/  ULDC UR4, c[0x0][0x154] ;  /* 0x0000550000047ab9 */ /* 0x000fc60000000800 */
[----:B------:R-:W-:Y:S01]  /*0930*/  IMAD R8, R11, R20, RZ ;  /* 0x000000140b087224 */ /* 0x000fe200078e02ff */
[----:B------:R-:W2:Y:S01]  /*0940*/  LDC R5, c[0x0][0x144] ;  /* 0x00005100ff057b82 */ /* 0x000ea20000000800 */
[----:B------:R-:W3:Y:S02]  /*0950*/  F2I.U32.TRUNC.NTZ R0, R0 ;  /* 0x0000000000007305 */ /* 0x000ee4000020f000 */
[----:B------:R-:W-:-:S04]  /*0960*/  IMAD R9, R9, R21, R8 ;  /* 0x0000001509097224 */ /* 0x000fc800078e0208 */
[----:B------:R-:W-:Y:S01]  /*0970*/  IMAD.IADD R7, R7, 0x1, R9 ;  /* 0x0000000107077824 */ /* 0x000fe200078e0209 */
[----:B------:R-:W4:Y:S01]  /*0980*/  LDC R12, c[0x0][0x608] ;  /* 0x00018200ff0c7b82 */ /* 0x000f220000000800 */
[----:B------:R-:W-:-:S03]  /*0990*/  IMAD.MOV.U32 R9, RZ, RZ, -0x1 ;  /* 0xffffffffff097424 */ /* 0x000fc600078e00ff */
[-CC-:B0-----:R-:W-:Y:S02]  /*09a0*/  SHF.R.U64 R20, R6, R10.reuse, R7.reuse ;  /* 0x0000000a06147219 */ /* 0x181fe40000001207 */
[----:B------:R-:W-:Y:S02]  /*09b0*/  I2FP.F32.U32 R6, R3 ;  /* 0x0000000300067245 */ /* 0x000fe40000201000 */
[----:B------:R-:W0:Y:S01]  /*09c0*/  LDC R26, c[0x0][0x658] ;  /* 0x00019600ff1a7b82 */ /* 0x000e220000000800 */
[----:B-1----:R-:W-:Y:S01]  /*09d0*/  ISETP.NE.U32.AND P0, PT, R28, RZ, PT ;  /* 0x000000ff1c00720c */ /* 0x002fe20003f05070 */
[----:B---3--:R-:W-:Y:S01]  /*09e0*/  IMAD.MOV R8, RZ, RZ, -R0 ;  /* 0x000000ffff087224 */ /* 0x008fe200078e0a00 */
[----:B------:R-:W-:Y:S01]  /*09f0*/  SHF.R.U32.HI R7, RZ, R10, R7 ;  /* 0x0000000aff077219 */ /* 0x000fe20000011607 */
[----:B------:R-:W-:Y:S01]  /*0a00*/  FMUL R6, R6, UR4 ;  /* 0x0000000406067c20 */ /* 0x000fe20008400000 */
[----:B------:R-:W-:-:S03]  /*0a10*/  ISETP.NE.AND.EX P0, PT, R29, RZ, PT, P0 ;  /* 0x000000ff1d00720c */ /* 0x000fc60003f05300 */
[----:B------:R-:W1:Y:S01]  /*0a20*/  LDC R14, c[0x0][0x148] ;  /* 0x00005200ff0e7b82 */ /* 0x000e620000000800 */
[----:B--2---:R-:W-:-:S07]  /*0a30*/  IMAD R0, R5, R8, R4 ;  /* 0x0000000805007224 */ /* 0x004fce00078e0204 */
[----:B------:R-:W2:Y:S01]  /*0a40*/  LDC R24, c[0x0][0x600] ;  /* 0x00018000ff187b82 */ /* 0x000ea20000000800 */
[-CC-:B----4-:R-:W-:Y:S02]  /*0a50*/  SHF.R.U64 R30, R20, R12.reuse, R7.reuse ;  /* 0x0000000c141e7219 */ /* 0x190fe40000001207 */
[----:B------:R-:W-:Y:S01]  /*0a60*/  SHF.R.U32.HI R5, RZ, R12, R7 ;  /* 0x0000000cff057219 */ /* 0x000fe20000011607 */
[----:B------:R-:W-:Y:S01]  /*0a70*/  IMAD.MOV.U32 R7, RZ, RZ, 0x1 ;  /* 0x00000001ff077424 */ /* 0x000fe200078e00ff */
[----:B------:R3:W4:Y:S03]  /*0a80*/  F2I.U32.TRUNC.NTZ R12, R6 ;  /* 0x00000006000c7305 */ /* 0x000726000020f000 */
[----:B------:R-:W1:Y:S01]  /*0a90*/  LDC R15, c[0x0][0x648] ;  /* 0x00019200ff0f7b82 */ /* 0x000e620000000800 */
[-C--:B0-----:R-:W-:Y:S02]  /*0aa0*/  SHF.L.U32 R4, R9, R26.reuse, RZ ;  /* 0x0000001a09047219 */ /* 0x081fe400000006ff */
[----:B------:R-:W-:-:S02]  /*0ab0*/  SHF.R.U64 R32, R30, R26, R5 ;  /* 0x0000001a1e207219 */ /* 0x000fc40000001205 */
[----:B------:R-:W-:Y:S02]  /*0ac0*/  LOP3.LUT R11, RZ, R4, RZ, 0x33, !PT ;  /* 0x00000004ff0b7212 */ /* 0x000fe400078e33ff */
[-C--:B------:R-:W-:Y:S01]  /*0ad0*/  SHF.R.U32.HI R5, RZ, R26.reuse, R5 ;  /* 0x0000001aff057219 */ /* 0x080fe20000011605 */
[----:B------:R-:W0:Y:S01]  /*0ae0*/  LDC R21, c[0x0][0x638] ;  /* 0x00018e00ff157b82 */ /* 0x000e220000000800 */
[----:B------:R-:W-:Y:S01]  /*0af0*/  SHF.L.U32 R10, R7, R26, RZ ;  /* 0x0000001a070a7219 */ /* 0x000fe200000006ff */
[----:B------:R-:W-:-:S06]  /*0b00*/  IMAD.MOV.U32 R4, RZ, RZ, R32 ;  /* 0x000000ffff047224 */ /* 0x000fcc00078e0020 */
[----:B------:R-:W0:Y:S01]  /*0b10*/  LDC R139, c[0x0][0x610] ;  /* 0x00018400ff8b7b82 */ /* 0x000e220000000800 */
[----:B---34-:R-:W-:Y:S05]  /*0b20*/  @!P0 BRA `(.L_x_7) ;  /* 0x0000000000288947 */ /* 0x018fea0003800000 */
[----:B------:R-:W3:Y:S02]  /*0b30*/  LDC R9, c[0x0][0x64c] ;  /* 0x00019300ff097b82 */ /* 0x000ee40000000800 */
[----:B---3--:R-:W-:-:S05]  /*0b40*/  IADD3 R9, P0, R32, R9, RZ ;  /* 0x0000000920097210 */ /* 0x008fca0007f1e0ff */
        /* <DEDUP_REMOVED lines=8> */
.L_x_7:
[----:B-1----:R-:W-:Y:S01]  /*0bd0*/  SHF.R.U64 R4, R4, R15, R5 ;  /* 0x0000000f04047219 */ /* 0x002fe20000001205 */
[----:B--2---:R-:W-:Y:S01]  /*0be0*/  VIADD R5, R24, 0xffffffff ;  /* 0xffffffff18057836 */ /* 0x004fe20000000000 */
[----:B------:R-:W-:Y:S01]  /*0bf0*/  LOP3.LUT R11, R30, R11, RZ, 0xc0, !PT ;  /* 0x0000000b1e0b7212 */ /* 0x000fe200078ec0ff */
[----:B------:R-:W-:Y:S02]  /*0c00*/  IMAD.MOV R12, RZ, RZ, -R12 ;  /* 0x000000ffff0c7224 */ /* 0x000fe400078e0a0c */
[----:B------:R-:W-:Y:S02]  /*0c10*/  IMAD.MOV R6, RZ, RZ, -R4 ;  /* 0x000000ffff067224 */ /* 0x000fe400078e0a04 */
[----:B------:R-:W-:Y:S01]  /*0c20*/  IMAD R11, R10, R4, R11 ;  /* 0x000000040a0b7224 */ /* 0x000fe200078e020b */
[----:B------:R-:W-:Y:S01]  /*0c30*/  LOP3.LUT R4, R20, R5, RZ, 0xc0, !PT ;  /* 0x0000000514047212 */ /* 0x000fe200078ec0ff */
[----:B------:R-:W-:Y:S02]  /*0c40*/  @P3 IMAD R0, R14, R12, R3 ;  /* 0x0000000c0e003224 */ /* 0x000fe400078e0203 */
[----:B0-----:R-:W-:-:S02]  /*0c50*/  IMAD R3, R6, R21, R32 ;  /* 0x0000001506037224 */ /* 0x001fc400078e0220 */
[----:B------:R-:W-:Y:S02]  /*0c60*/  IMAD R139, R11, R139, R0 ;  /* 0x0000008b0b8b7224 */ /* 0x000fe400078e0200 */
[----:B------:R-:W-:Y:S02]  /*0c70*/  IMAD R4, R3, R24, R4 ;  /* 0x0000001803047224 */ /* 0x000fe400078e0204 */
[----:B------:R-:W-:-:S03]  /*0c80*/  IMAD.MOV.U32 R0, RZ, RZ, 0x1 ;  /* 0x00000001ff007424 */ /* 0x000fc600078e00ff */
[----:B------:R-:W-:Y:S02]  /*0c90*/  SEL R140, R4, R139, !P3 ;  /* 0x0000008b048c7207 */ /* 0x000fe40005800000 */
[----:B------:R-:W-:-:S07]  /*0ca0*/  SEL R139, R139, R4, !P3 ;  /* 0x000000048b8b7207 */ /* 0x000fce0005800000 */
.L_x_5:
[----:B------:R-:W-:-:S08]  /*0cb0*/  NOP ;  /* 0x0000000000007918 */ /* 0x000fd00000000000 */
[----:B------:R-:W0:Y:S02]  /*0cc0*/  USETMAXREG.TRY_ALLOC.CTAPOOL UP0, 0xe8 ;  /* 0x000000e8000079c8 */ /* 0x000e240008000600 */
[----:B0-----:R-:W-:-:S13]  /*0cd0*/  PLOP3.LUT P0, PT, PT, PT, UP0, 0x80, 0x0 ;  /* 0x000000000000781c */ /* 0x001fda0003f0f008 */
[----:B------:R-:W-:Y:S05]  /*0ce0*/  @!P0 BRA `(.L_x_5) ;  /* 0xfffffffc00f08947 */ /* 0x000fea000383ffff */
[----:B------:R-:W-:Y:S01]  /*0cf0*/  ULDC.64 UR4, c[0x0][0x598] ;  /* 0x0001660000047ab9 */ /* 0x000fe20000000a00 */
[----:B------:R-:W-:Y:S01]  /*0d00*/  ULDC.64 UR36, c[0x0][0x208] ;  /* 0x0000820000247ab9 */ /* 0x000fe20000000a00 */
[----:B------:R-:W-:-:S04]  /*0d10*/  ISETP.NE.U32.AND P0, PT, RZ, UR4, PT ;  /* 0x00000004ff007c0c */ /* 0x000fc8000bf05070 */
[----:B------:R-:W-:-:S13]  /*0d20*/  ISETP.NE.AND.EX P0, PT, RZ, UR5, PT, P0 ;  /* 0x00000005ff007c0c */ /* 0x000fda000bf05300 */
[----:B------:R-:W-:Y:S05]  /*0d30*/  @!P0 BRA `(.L_x_8) ;  /* 0x00000000001c8947 */ /* 0x000fea0003800000 */
[----:B------:R-:W0:Y:S02]  /*0d40*/  LDC.64 R4, c[0x0][0x598] ;  /* 0x00016600ff047b82 */ /* 0x000e240000000a00 */
[----:B0-----:R-:W2:Y:S02]  /*0d50*/  LDG.E.64 R4, desc[UR36][R4.64] ;  /* 0x0000002404047981 */ /* 0x001ea4000c1e1b00 */
[----:B--2---:R-:W-:-:S04]  /*0d60*/  ISETP.NE.U32.AND P0, PT, R4, RZ, PT ;  /* 0x000000ff0400720c */ /* 0x004fc80003f05070 */
[----:B------:R-:W-:-:S13]  /*0d70*/  ISETP.NE.AND.EX P0, PT, R5, RZ, PT, P0 ;  /* 0x000000ff0500720c */ /* 0x000fda0003f05300 */
[----:B------:R-:W-:Y:S05]  /*0d80*/  @!P0 BRA `(.L_x_8) ;  /* 0x0000000000088947 */ /* 0x000fea0003800000 */
[----:B------:R0:W5:Y:S01]  /*0d90*/  LD.E R23, desc[UR36][R4.64] ;  /* 0x0000002404177980 */ /* 0x000162000c101900 */
[----:B------:R-:W-:Y:S05]  /*0da0*/  BRA `(.L_x_9) ;  /* 0x0000000000247947 */ /* 0x000fea0003800000 */
.L_x_8:
[----:B------:R-:W-:Y:S02]  /*0db0*/  ULDC.64 UR4, c[0x0][0x588] ;  /* 0x0001620000047ab9 */ /* 0x000fe40000000a00 */
[----:B------:R-:W-:-:S04]  /*0dc0*/  ISETP.NE.U32.AND P0, PT, RZ, UR4, PT ;  /* 0x00000004ff007c0c */ /* 0x000fc8000bf05070 */
[----:B------:R-:W-:-:S13]  /*0dd0*/  ISETP.NE.AND.EX P0, PT, RZ, UR5, PT, P0 ;  /* 0x00000005ff007c0c */ /* 0x000fda000bf05300 */
[----:B------:R-:W-:Y:S05]  /*0de0*/  @!P0 BRA `(.L_x_10) ;  /* 0x00000000000c8947 */ /* 0x000fea0003800000 */
[----:B------:R-:W0:Y:S02]  /*0df0*/  LDC.64 R4, c[0x0][0x588] ;  /* 0x00016200ff047b82 */ /* 0x000e240000000a00 */
[----:B0-----:R1:W5:Y:S01]  /*0e00*/  LDG.E R23, desc[UR36][R4.64] ;  /* 0x0000002404177981 */ /* 0x001362000c1e1900 */
[----:B------:R-:W-:Y:S05]  /*0e10*/  BRA `(.L_x_9) ;  /* 0x0000000000087947 */ /* 0x000fea0003800000 */
.L_x_10:
[----:B------:R-:W-:Y:S02]  /*0e20*/  ULDC UR4, c[0x0][0x580] ;  /* 0x0001600000047ab9 */ /* 0x000fe40000000800 */
[----:B------:R-:W-:-:S07]  /*0e30*/  IMAD.U32 R23, RZ, RZ, UR4 ;  /* 0x00000004ff177e24 */ /* 0x000fce000f8e00ff */
.L_x_9:
[----:B------:R-:W-:Y:S02]  /*0e40*/  ULDC.64 UR4, c[0x0][0x5a0] ;  /* 0x0001680000047ab9 */ /* 0x000fe40000000a00 */
[----:B------:R-:W-:-:S04]  /*0e50*/  ISETP.NE.U32.AND P0, PT, RZ, UR4, PT ;  /* 0x00000004ff007c0c */ /* 0x000fc8000bf05070 */
[----:B------:R-:W-:-:S13]  /*0e60*/  ISETP.NE.AND.EX P0, PT, RZ, UR5, PT, P0 ;  /* 0x00000005ff007c0c */ /* 0x000fda000bf05300 */
[----:B------:R-:W-:Y:S05]  /*0e70*/  @!P0 BRA `(.L_x_11) ;  /* 0x00000000001c8947 */ /* 0x000fea0003800000 */
[----:B01----:R-:W0:Y:S02]  /*0e80*/  LDC.64 R4, c[0x0][0x5a0] ;  /* 0x00016800ff047b82 */ /* 0x003e240000000a00 */
[----:B0-----:R-:W2:Y:S02]  /*0e90*/  LDG.E.64 R4, desc[UR36][R4.64] ;  /* 0x0000002404047981 */ /* 0x001ea4000c1e1b00 */
[----:B--2---:R-:W-:-:S04]  /*0ea0*/  ISETP.NE.U32.AND P0, PT, R4, RZ, PT ;  /* 0x000000ff0400720c */ /* 0x004fc80003f05070 */
[----:B------:R-:W-:-:S13]  /*0eb0*/  ISETP.NE.AND.EX P0, PT, R5, RZ, PT, P0 ;  /* 0x000000ff0500720c */ /* 0x000fda0003f05300 */
[----:B------:R-:W-:Y:S05]  /*0ec0*/  @!P0 BRA `(.L_x_11) ;  /* 0x0000000000088947 */ /* 0x000fea0003800000 */
[----:B------:R0:W5:Y:S01]  /*0ed0*/  LD.E R136, desc[UR36][R4.64] ;  /* 0x0000002404887980 */ /* 0x000162000c101900 */
[----:B------:R-:W-:Y:S05]  /*0ee0*/  BRA `(.L_x_12) ;  /* 0x0000000000247947 */ /* 0x000fea0003800000 */
.L_x_11:
[----:B------:R-:W-:Y:S02]  /*0ef0*/  ULDC.64 UR4, c[0x0][0x590] ;  /* 0x0001640000047ab9 */ /* 0x000fe40000000a00 */
[----:B------:R-:W-:-:S04]  /*0f00*/  ISETP.NE.U32.AND P0, PT, RZ, UR4, PT ;  /* 0x00000004ff007c0c */ /* 0x000fc8000bf05070 */
[----:B------:R-:W-:-:S13]  /*0f10*/  ISETP.NE.AND.EX P0, PT, RZ, UR5, PT, P0 ;  /* 0x00000005ff007c0c */ /* 0x000fda000bf05300 */
[----:B------:R-:W-:Y:S05]  /*0f20*/  @!P0 BRA `(.L_x_13) ;  /* 0x00000000000c8947 */ /* 0x000fea0003800000 */
[----:B01----:R-:W0:Y:S02]  /*0f30*/  LDC.64 R4, c[0x0][0x590] ;  /* 0x00016400ff047b82 */ /* 0x003e240000000a00 */
[----:B0-----:R1:W5:Y:S01]  /*0f40*/  LDG.E R136, desc[UR36][R4.64] ;  /* 0x0000002404887981 */ /* 0x001362000c1e1900 */
[----:B------:R-:W-:Y:S05]  /*0f50*/  BRA `(.L_x_12) ;  /* 0x0000000000087947 */ /* 0x000fea0003800000 */
.L_x_13:
[----:B------:R-:W-:Y:S02]  /*0f60*/  ULDC UR4, c[0x0][0x584] ;  /* 0x0001610000047ab9 */ /* 0x000fe40000000800 */
[----:B------:R-:W-:-:S07]  /*0f70*/  IMAD.U32 R136, RZ, RZ, UR4 ;  /* 0x00000004ff887e24 */ /* 0x000fce000f8e00ff */
.L_x_12:
[----:B------:R-:W-:-:S13]  /*0f80*/  LOP3.LUT P0, RZ, R0, 0xff, RZ, 0xc0, !PT ;  /* 0x000000ff00ff7812 */ /* 0x000fda000780c0ff */
[----:B------:R-:W-:Y:S05]  /*0f90*/  @!P0 EXIT ;  /* 0x000000000000894d */ /* 0x000fea0003800000 */
[----:B------:R-:W-:Y:S01]  /*0fa0*/  ULDC UR4, c[0x0][0x28c] ;  /* 0x0000a30000047ab9 */ /* 0x000fe20000000800 */
[----:B------:R-:W-:Y:S01]  /*0fb0*/  LOP3.LUT R138, R19, 0x1, RZ, 0xfc, !PT ;  /* 0x00000001138a7812 */ /* 0x000fe200078efcff */
[----:B------:R-:W-:Y:S01]  /*0fc0*/  UIADD3 UR4, UR4, 0x1f, URZ ;  /* 0x0000001f04047890 */ /* 0x000fe2000fffe03f */
[----:B------:R-:W-:Y:S01]  /*0fd0*/  UMOV UR38, URZ ;  /* 0x0000003f00267c82 */ /* 0x000fe20008000000 */
[----:B------:R-:W-:Y:S02]  /*0fe0*/  UMOV UR39, URZ ;  /* 0x0000003f00277c82 */ /* 0x000fe40008000000 */
[----:B------:R-:W-:-:S04]  /*0ff0*/  USHF.R.S32.HI UR5, URZ, 0x1f, UR4 ;  /* 0x0000001f3f057899 */ /* 0x000fc80008011404 */
[----:B------:R-:W-:-:S04]  /*1000*/  ULEA.HI UR5, UR5, UR4, URZ, 0x5 ;  /* 0x0000000405057291 */ /* 0x000fc8000f8f283f */
[----:B------:R-:W-:-:S12]  /*1010*/  USHF.R.S32.HI UR40, URZ, 0x5, UR5 ;  /* 0x000000053f287899 */ /* 0x000fd80008011405 */
.L_x_255:
[----:B------:R-:W-:Y:S01]  /*1020*/  LOP3.LUT R0, R18, 0x80, RZ, 0xc0, !PT ;  /* 0x0000008012007812 */ /* 0x000fe200078ec0ff */
[----:B--2---:R-:W2:Y:S01]  /*1030*/  S2UR UR6, SR_CgaCtaId ;  /* 0x00000000000679c3 */ /* 0x004ea20000008800 */
[----:B------:R-:W-:Y:S02]  /*1040*/  UMOV UR41, 0x400 ;  /* 0x0000040000297882 */ /* 0x000fe40000000000 */
[----:B------:R-:W-:-:S06]  /*1050*/  SHF.R.U32.HI R0, RZ, 0x7, R0 ;  /* 0x00000007ff007819 */ /* 0x000fcc0000011600 */
[----:B---3--:R-:W3:Y:S01]  /*1060*/  SHFL.IDX PT, R0, R0, RZ, 0x1f ;  /* 0x00001fff00007589 */ /* 0x008ee200000e0000 */
[----:B--2---:R-:W-:Y:S01]  /*1070*/  ULEA UR41, UR6, UR41, 0x18 ;  /* 0x0000002906297291 */ /* 0x004fe2000f8ec03f */
[----:B---3--:R-:W-:-:S13]  /*1080*/  R2UR UR4, R0 ;  /* 0x00000000000472ca */ /* 0x008fda00000e0000 */
[----:B------:R-:W-:-:S04]  /*1090*/  ULEA.HI UR5, UR4, UR4, URZ, 0x1 ;  /* 0x0000000404057291 */ /* 0x000fc8000f8f083f */
[----:B------:R-:W-:-:S04]  /*10a0*/  ULOP3.LUT UR5, UR5, 0xffffe, URZ, 0xc0, !UPT ;  /* 0x000ffffe05057892 */ /* 0x000fc8000f8ec03f */
[----:B------:R-:W-:-:S03]  /*10b0*/  UIADD3 UR5, UR4, -UR5, URZ ;  /* 0x8000000504057290 */ /* 0x000fc6000fffe03f */
[----:B------:R-:W-:Y:S01]  /*10c0*/  ULDC UR4, c[0x0][0x28c] ;  /* 0x0000a30000047ab9 */ /* 0x000fe20000000800 */
[----:B------:R-:W-:Y:S01]  /*10d0*/  ULEA UR5, UR5, UR41, 0xc ;  /* 0x0000002905057291 */ /* 0x000fe2000f8e603f */
[----:B------:R-:W-:-:S03]  /*10e0*/  ISETP.LT.AND P0, PT, RZ, UR4, PT ;  /* 0x00000004ff007c0c */ /* 0x000fc6000bf01270 */
[----:B------:R-:W-:-:S04]  /*10f0*/  UIADD3 UR5, UR5, 0x180, URZ ;  /* 0x0000018005057890 */ /* 0x000fc8000fffe03f */
[----:B------:R-:W-:-:S04]  /*1100*/  USHF.R.U32.HI UR5, URZ, 0x4, UR5 ;  /* 0x000000043f057899 */ /* 0x000fc80008011605 */
[----:B------:R-:W-:Y:S02]  /*1110*/  ULOP3.LUT UR42, UR5, 0x3fff, URZ, 0xc0, !UPT ;  /* 0x00003fff052a7892 */ /* 0x000fe4000f8ec03f */
[----:B-1--4-:R-:W-:Y:S10]  /*1120*/  @P0 BRA `(.L_x_14) ;  /* 0x0000000000400947 */ /* 0x012ff40003800000 */
[----:B------:R-:W-:Y:S01]  /*1130*/  MOV R0, 0x0 ;  /* 0x0000000000007802 */ /* 0x000fe20000000f00 */
[----:B------:R-:W-:Y:S01]  /*1140*/  ULDC.64 UR4, c[0x4][0x68] ;  /* 0x01001a0000047ab9 */ /* 0x000fe20000000a00 */
[----:B------:R-:W-:Y:S01]  /*1150*/  ULDC.64 UR6, c[0x4][0x8] ;  /* 0x0100020000067ab9 */ /* 0x000fe20000000a00 */
[----:B01----:R-:W-:Y:S01]  /*1160*/  IMAD.U32 R4, RZ, RZ, UR4 ;  /* 0x00000004ff047e24 */ /* 0x003fe2000f8e00ff */
[----:B------:R0:W1:Y:S01]  /*1170*/  LDC.64 R14, c[0x4][R0] ;  /* 0x01000000000e7b82 */ /* 0x0000620000000a00 */
[----:B------:R-:W-:Y:S01]  /*1180*/  IMAD.U32 R5, RZ, RZ, UR5 ;  /* 0x00000005ff057e24 */ /* 0x000fe2000f8e00ff */
[----:B------:R-:W-:Y:S01]  /*1190*/  ULDC.64 UR4, c[0x4][0x70] ;  /* 0x01001c0000047ab9 */ /* 0x000fe20000000a00 */
[----:B------:R-:W-:Y:S02]  /*11a0*/  IMAD.U32 R10, RZ, RZ, UR6 ;  /* 0x00000006ff0a7e24 */ /* 0x000fe4000f8e00ff */
[----:B------:R-:W-:Y:S02]  /*11b0*/  IMAD.U32 R6, RZ, RZ, UR4 ;  /* 0x00000004ff067e24 */ /* 0x000fe4000f8e00ff */
[----:B------:R-:W-:-:S02]  /*11c0*/  IMAD.U32 R7, RZ, RZ, UR5 ;  /* 0x00000005ff077e24 */ /* 0x000fc4000f8e00ff */
[----:B------:R-:W-:Y:S02]  /*11d0*/  IMAD.U32 R11, RZ, RZ, UR7 ;  /* 0x00000007ff0b7e24 */ /* 0x000fe4000f8e00ff */
[----:B------:R-:W-:Y:S02]  /*11e0*/  IMAD.MOV.U32 R8, RZ, RZ, 0x1e1 ;  /* 0x000001e1ff087424 */ /* 0x000fe400078e00ff */
[----:B------:R-:W-:Y:S02]  /*11f0*/  IMAD.MOV.U32 R12, RZ, RZ, 0x1 ;  /* 0x00000001ff0c7424 */ /* 0x000fe400078e00ff */
[----:B0-----:R-:W-:-:S07]  /*1200*/  IMAD.MOV.U32 R13, RZ, RZ, RZ ;  /* 0x000000ffff0d7224 */ /* 0x001fce00078e00ff */
[----:B------:R-:W-:-:S07]  /*1210*/  LEPC R20, `(.L_x_14) ;  /* 0x000000001014794e */ /* 0x000fce0000000000 */
[----:B-1---5:R-:W-:Y:S05]  /*1220*/  CALL.ABS.NOINC R14 ;  /* 0x000000000e007343 */ /* 0x022fea0003c00000 */
.L_x_14:
[----:B------:R-:W-:-:S13]  /*1230*/  ISETP.NE.AND P0, PT, R138, 0x3, PT ;  /* 0x000000038a00780c */ /* 0x000fda0003f05270 */
[----:B------:R-:W-:Y:S05]  /*1240*/  @!P0 BRA `(.L_x_15) ;  /* 0x0000000000048947 */ /* 0x000fea0003800000 */
[----:B------:R-:W-:Y:S01]  /*1250*/  BPT.TRAP 0x1 ;  /* 0x000000040000795c */ /* 0x000fe20000300000 */
.L_x_15:
[----:B------:R-:W-:Y:S02]  /*1260*/  IMAD.U32 R3, RZ, RZ, UR39 ;  /* 0x00000027ff037e24 */ /* 0x000fe4000f8e00ff */
[----:B------:R-:W-:-:S03]  /*1270*/  IMAD.U32 R0, RZ, RZ, UR38 ;  /* 0x00000026ff007e24 */ /* 0x000fc6000f8e00ff */
[----:B------:R-:W-:Y:S02]  /*1280*/  LEA R3, R3, UR41, 0x3 ;  /* 0x0000002903037c11 */ /* 0x000fe4000f8e18ff */
[----:B------:R-:W-:-:S04]  /*1290*/  SHF.L.U32 R0, R0, 0x1f, RZ ;  /* 0x0000001f00007819 */ /* 0x000fc800000006ff */
[----:B------:R2:W3:Y:S01]  /*12a0*/  SYNCS.PHASECHK.TRANS64.TRYWAIT P1, [R3+URZ], R0 ;  /* 0x00000000030075a7 */ /* 0x0004e2000802017f */
[----:B------:R-:W-:Y:S05]  /*12b0*/  @!P0 BRA `(.L_x_16) ;  /* 0x0000000000048947 */ /* 0x000fea0003800000 */
[----:B------:R-:W-:Y:S01]  /*12c0*/  BPT.TRAP 0x1 ;  /* 0x000000040000795c */ /* 0x000fe20000300000 */
.L_x_16:
[----:B---3--:R-:W-:Y:S05]  /*12d0*/  @P1 BRA `(.L_x_17) ;  /* 0x0000000000081947 */ /* 0x008fea0003800000 */
[----:B------:R-:W3:Y:S02]  /*12e0*/  SYNCS.PHASECHK.TRANS64.TRYWAIT P1, [R3+URZ], R0 ;  /* 0x00000000030075a7 */ /* 0x000ee4000802017f */
[----:B---3--:R-:W-:Y:S05]  /*12f0*/  @!P1 BRA `(.L_x_18) ;  /* 0x000000a400609947 */ /* 0x008fea0003800000 */
.L_x_17:
[----:B------:R-:W-:-:S04]  /*1300*/  UISETP.LT.AND UP0, UPT, UR40, 0x1, UPT ;  /* 0x000000012800788c */ /* 0x000fc8000bf01270 */
[----:B------:R-:W-:-:S06]  /*1310*/  USEL UR4, UR40, 0x1, UP0 ;  /* 0x0000000128047887 */ /* 0x000fcc0008000000 */
[----:B--23--:R-:W-:Y:S01]  /*1320*/  IMAD.U32 R0, RZ, RZ, UR4 ;  /* 0x00000004ff007e24 */ /* 0x00cfe2000f8e00ff */
[----:B------:R-:W-:Y:S05]  /*1330*/  WARPSYNC.ALL ;  /* 0x0000000000007948 */ /* 0x000fea0003800000 */
[----:B------:R-:W-:-:S04]  /*1340*/  IADD3 R0, -R0, UR40, RZ ;  /* 0x0000002800007c10 */ /* 0x000fc8000fffe1ff */
[----:B------:R-:W-:Y:S01]  /*1350*/  ISETP.GE.AND P1, PT, R0, 0x1, PT ;  /* 0x000000010000780c */ /* 0x000fe20003f26270 */
[----:B------:R-:W-:Y:S01]  /*1360*/  UIADD3 UR5, UR41, 0x14180, URZ ;  /* 0x0001418029057890 */ /* 0x000fe2000fffe03f */
[----:B------:R-:W-:Y:S01]  /*1370*/  WARPGROUP.ARRIVE ;  /* 0x00000000000079c5 */ /* 0x000fe20000000000 */
[----:B------:R-:W-:Y:S02]  /*1380*/  ULOP3.LUT UR4, UR42, 0x10000, URZ, 0xfc, !UPT ;  /* 0x000100002a047892 */ /* 0x000fe4000f8efc3f */
[----:B------:R-:W-:Y:S02]  /*1390*/  USHF.R.U32.HI UR5, URZ, 0x4, UR5 ;  /* 0x000000043f057899 */ /* 0x000fe40008011605 */
[----:B------:R-:W-:Y:S02]  /*13a0*/  ULEA UR7, UR39, UR4, 0x9 ;  /* 0x0000000427077291 */ /* 0x000fe4000f8e483f */
[----:B------:R-:W-:Y:S01]  /*13b0*/  ULOP3.LUT UR5, UR5, 0x3fff, URZ, 0xc0, !UPT ;  /* 0x00003fff05057892 */ /* 0x000fe2000f8ec03f */
[----:B------:R-:W-:Y:S01]  /*13c0*/  UMOV UR9, 0x80000020 ;  /* 0x8000002000097882 */ /* 0x000fe20000000000 */
[----:B------:R-:W-:-:S02]  /*13d0*/  UMOV UR11, 0x80000020 ;  /* 0x80000020000b7882 */ /* 0x000fc40000000000 */
[----:B------:R-:W-:Y:S01]  /*13e0*/  ULOP3.LUT UR5, UR5, 0x10000, URZ, 0xfc, !UPT ;  /* 0x0001000005057892 */ /* 0x000fe2000f8efc3f */
[----:B------:R-:W-:Y:S01]  /*13f0*/  UMOV UR8, UR7 ;  /* 0x0000000700087c82 */ /* 0x000fe20008000000 */
[----:B------:R-:W-:Y:S02]  /*1400*/  UMOV UR21, UR9 ;  /* 0x0000000900157c82 */ /* 0x000fe40008000000 */
[----:B------:R-:W-:Y:S01]  /*1410*/  UIMAD UR6, UR39, 0x380, UR5 ;  /* 0x00000380270678a4 */ /* 0x000fe2000f8e0205 */
[----:B------:R-:W-:Y:S01]  /*1420*/  UMOV UR20, UR8 ;  /* 0x0000000800147c82 */ /* 0x000fe20008000000 */
[----:B------:R-:W-:Y:S02]  /*1430*/  UMOV UR23, 0x80000020 ;  /* 0x8000002000177882 */ /* 0x000fe40000000000 */
[----:B------:R-:W-:Y:S02]  /*1440*/  UIADD3 UR22, UR6, 0x80, URZ ;  /* 0x0000008006167890 */ /* 0x000fe4000fffe03f */
[----:B------:R-:W-:-:S02]  /*1450*/  UIADD3 UR18, UR6, 0x100, URZ ;  /* 0x0000010006127890 */ /* 0x000fc4000fffe03f */
[----:B------:R-:W-:Y:S01]  /*1460*/  UMOV UR10, UR6 ;  /* 0x00000006000a7c82 */ /* 0x000fe20008000000 */
[----:B------:R-:W-:Y:S01]  /*1470*/  UMOV UR16, UR8 ;  /* 0x0000000800107c82 */ /* 0x000fe20008000000 */
[----:B------:R-:W-:Y:S01]  /*1480*/  HGMMA.64x32x16.F32.BF16 R120, gdesc[UR8], RZ, !UPT, gsb0 ;  /* 0x00600000087879f0 */ /* 0x000fe2000c0018ff */
[----:B------:R-:W-:Y:S01]  /*1490*/  UMOV UR17, UR9 ;  /* 0x0000000900117c82 */ /* 0x000fe20008000000 */
[----:B------:R-:W-:Y:S01]  /*14a0*/  UMOV UR19, 0x80000020 ;  /* 0x8000002000137882 */ /* 0x000fe20000000000 */
[----:B------:R-:W-:Y:S01]  /*14b0*/  UIADD3 UR14, UR6, 0x180, URZ ;  /* 0x00000180060e7890 */ /* 0x000fe2000fffe03f */
[----:B------:R-:W-:Y:S01]  /*14c0*/  UMOV UR12, UR8 ;  /* 0x00000008000c7c82 */ /* 0x000fe20008000000 */
[----:B------:R-:W-:Y:S01]  /*14d0*/  UMOV UR13, UR9 ;  /* 0x00000009000d7c82 */ /* 0x000fe20008000000 */
[----:B------:R-:W-:Y:S01]  /*14e0*/  UMOV UR15, 0x80000020 ;  /* 0x80000020000f7882 */ /* 0x000fe20000000000 */
[----:B------:R-:W-:Y:S01]  /*14f0*/  UIADD3 UR10, UR6, 0x200, URZ ;  /* 0x00000200060a7890 */ /* 0x000fe2000fffe03f */
[----:B------:R-:W-:Y:S01]  /*1500*/  UMOV UR11, 0x80000020 ;  /* 0x80000020000b7882 */ /* 0x000fe20000000000 */
[----:B------:R-:W-:-:S02]  /*1510*/  WARPGROUP.DEPBAR.LE gsb0, 0x0 ;  /* 0x00008000000079c5 */ /* 0x000fc40000010000 */
[----:B------:R-:W-:-:S06]  /*1520*/  WARPGROUP.ARRIVE ;  /* 0x00000000000079c5 */ /* 0x000fcc0000000000 */
[----:B------:R-:W-:Y:S01]  /*1530*/  HGMMA.64x32x16.F32.BF16 R104, gdesc[UR20], RZ, !UPT, gsb0 ;  /* 0x00600000146879f0 */ /* 0x000fe2000c0018ff */
[----:B------:R-:W-:Y:S01]  /*1540*/  UIADD3 UR22, UR6, 0x82, URZ ;  /* 0x0000008206167890 */ /* 0x000fe2000fffe03f */
[----:B------:R-:W-:Y:S01]  /*1550*/  UMOV UR23, 0x80000020 ;  /* 0x8000002000177882 */ /* 0x000fe20000000000 */
[----:B------:R-:W-:Y:S02]  /*1560*/  WARPGROUP.DEPBAR.LE gsb0, 0x0 ;  /* 0x00008000000079c5 */ /* 0x000fe40000010000 */
[----:B------:R-:W-:-:S06]  /*1570*/  WARPGROUP.ARRIVE ;  /* 0x00000000000079c5 */ /* 0x000fcc0000000000 */
[----:B------:R-:W-:Y:S01]  /*1580*/  HGMMA.64x32x16.F32.BF16 R88, gdesc[UR16], RZ, !UPT, gsb0 ;  /* 0x00600000105879f0 */ /* 0x000fe2000c0018ff */
[----:B------:R-:W-:Y:S02]  /*1590*/  UIADD3 UR16, UR6, 0x280, URZ ;  /* 0x0000028006107890 */ /* 0x000fe4000fffe03f */
        /* <DEDUP_REMOVED lines=11> */
[----:B------:R-:W-:Y:S01]  /*1650*/  UMOV UR10, UR16 ;  /* 0x00000010000a7c82 */ /* 0x000fe20008000000 */
        /* <DEDUP_REMOVED lines=9> */
[----:B------:R-:W-:Y:S02]  /*16f0*/  UIADD3 UR8, UR7, 0x2, URZ ;  /* 0x0000000207087890 */ /* 0x000fe4000fffe03f */
[----:B------:R-:W-:Y:S01]  /*1700*/  UIADD3 UR10, UR6, 0x2, URZ ;  /* 0x00000002060a7890 */ /* 0x000fe2000fffe03f */
[----:B------:R-:W-:Y:S01]  /*1710*/  UMOV UR9, 0x80000020 ;  /* 0x8000002000097882 */ /* 0x000fe20000000000 */
[----:B------:R-:W-:Y:S01]  /*1720*/  UMOV UR11, 0x80000020 ;  /* 0x80000020000b7882 */ /* 0x000fe20000000000 */
[----:B------:R-:W-:Y:S02]  /*1730*/  UMOV UR21, UR9 ;  /* 0x0000000900157c82 */ /* 0x000fe40008000000 */
[----:B------:R-:W-:Y:S01]  /*1740*/  UMOV UR20, UR8 ;  /* 0x0000000800147c82 */ /* 0x000fe20008000000 */
[----:B------:R-:W-:Y:S01]  /*1750*/  UMOV UR16, UR8 ;  /* 0x0000000800107c82 */ /* 0x000fe20008000000 */
[----:B------:R-:W-:Y:S01]  /*1760*/  UMOV UR17, UR9 ;  /* 0x0000000900117c82 */ /* 0x000fe20008000000 */
[----:B------:R-:W-:Y:S01]  /*1770*/  UMOV UR12, UR8 ;  /* 0x00000008000c7c82 */ /* 0x000fe20008000000 */
[----:B------:R-:W-:Y:S01]  /*1780*/  UMOV UR13, UR9 ;  /* 0x00000009000d7c82 */ /* 0x000fe20008000000 */
[----:B------:R-:W-:Y:S01]  /*1790*/  UIADD3 UR7, UR6, 0x282, URZ ;  /* 0x0000028206077890 */ /* 0x000fe2000fffe03f */
[----:B------:R-:W-:-:S02]  /*17a0*/  WARPGROUP.DEPBAR.LE gsb0, 0x0 ;  /* 0x00008000000079c5 */ /* 0x000fc40000010000 */
[----:B------:R-:W-:-:S06]  /*17b0*/  WARPGROUP.ARRIVE ;  /* 0x00000000000079c5 */ /* 0x000fcc0000000000 */
[----:B------:R-:W-:Y:S01]  /*17c0*/  HGMMA.64x32x16.F32.BF16 R120, gdesc[UR8], R120, gsb0 ;  /* 0x00600000087879f0 */ /* 0x000fe20008001878 */
[----:B------:R-:W-:Y:S01]  /*17d0*/  UIADD3 UR10, UR6, 0x202, URZ ;  /* 0x00000202060a7890 */ /* 0x000fe2000fffe03f */
[----:B------:R-:W-:Y:S01]  /*17e0*/  UMOV UR11, 0x80000020 ;  /* 0x80000020000b7882 */ /* 0x000fe20000000000 */
[----:B------:R-:W-:Y:S01]  /*17f0*/  UIADD3 UR6, UR6, 0x302, URZ ;  /* 0x0000030206067890 */ /* 0x000fe2000fffe03f */
[----:B------:R-:W-:Y:S02]  /*1800*/  WARPGROUP.DEPBAR.LE gsb0, 0x0 ;  /* 0x00008000000079c5 */ /* 0x000fe40000010000 */
[----:B------:R-:W-:-:S06]  /*1810*/  WARPGROUP.ARRIVE ;  /* 0x00000000000079c5 */ /* 0x000fcc0000000000 */
[----:B------:R-:W-:Y:S03]  /*1820*/  HGMMA.64x32x16.F32.BF16 R104, gdesc[UR20], R104, gsb0 ;  /* 0x00600000146879f0 */ /* 0x000fe60008001868 */
        /* <DEDUP_REMOVED lines=8> */
[----:B------:R-:W-:Y:S01]  /*18b0*/  HGMMA.64x32x16.F32.BF16 R56, gdesc[UR8], R56, gsb0 ;  /* 0x00600000083879f0 */ /* 0x000fe20008001838 */
[----:B------:R-:W-:Y:S01]  /*18c0*/  UMOV UR10, UR7 ;  /* 0x00000007000a7c82 */ /* 0x000fe20008000000 */
[----:B------:R-:W-:Y:S01]  /*18d0*/  UMOV UR11, 0x80000020 ;  /* 0x80000020000b7882 */ /* 0x000fe20000000000 */
[----:B------:R-:W-:Y:S02]  /*18e0*/  WARPGROUP.DEPBAR.LE gsb0, 0x0 ;  /* 0x00008000000079c5 */ /* 0x000fe40000010000 */
[----:B------:R-:W-:-:S06]  /*18f0*/  WARPGROUP.ARRIVE ;  /* 0x00000000000079c5 */ /* 0x000fcc0000000000 */
[----:B------:R-:W-:Y:S01]  /*1900*/  HGMMA.64x32x16.F32.BF16 R40, gdesc[UR8], R40, gsb0 ;  /* 0x00600000082879f0 */ /* 0x000fe20008001828 */
[----:B------:R-:W-:Y:S01]  /*1910*/  UMOV UR10, UR6 ;  /* 0x00000006000a7c82 */ /* 0x000fe20008000000 */
[----:B------:R-:W-:Y:S01]  /*1920*/  UMOV UR11, 0x80000020 ;  /* 0x80000020000b7882 */ /* 0x000fe20000000000 */
[----:B------:R-:W-:Y:S02]  /*1930*/  WARPGROUP.DEPBAR.LE gsb0, 0x0 ;  /* 0x00008000000079c5 */ /* 0x000fe40000010000 */
[----:B------:R-:W-:-:S06]  /*1940*/  WARPGROUP.ARRIVE ;  /* 0x00000000000079c5 */ /* 0x000fcc0000000000 */
[----:B------:R-:W-:Y:S03]  /*1950*/  HGMMA.64x32x16.F32.BF16 R24, gdesc[UR8], R24, gsb0 ;  /* 0x00600000081879f0 */ /* 0x000fe60008001818 */
[----:B------:R-:W-:Y:S02]  /*1960*/  WARPGROUP.DEPBAR.LE gsb0, 0x0 ;  /* 0x00008000000079c5 */ /* 0x000fe40000010000 */
[----:B------:R-:W-:Y:S05]  /*1970*/  @!P1 BRA `(.L_x_19) ;  /* 0x0000000400f89947 */ /* 0x000fea0003800000 */
[----:B------:R-:W-:Y:S01]  /*1980*/  UIADD3 UR6, UR39, 0x1, URZ ;  /* 0x0000000127067890 */ /* 0x000fe2000fffe03f */
[----:B------:R-:W-:-:S03]  /*1990*/  IMAD.MOV.U32 R3, RZ, RZ, R0 ;  /* 0x000000ffff037224 */ /* 0x000fc600078e0000 */
[----:B------:R-:W-:-:S04]  /*19a0*/  UISETP.NE.AND UP0, UPT, UR6, 0xa, UPT ;  /* 0x0000000a0600788c */ /* 0x000fc8000bf05270 */
[----:B------:R-:W-:Y:S02]  /*19b0*/  USEL UR7, URZ, 0x1, UP0 ;  /* 0x000000013f077887 */ /* 0x000fe40008000000 */
[----:B------:R-:W-:Y:S02]  /*19c0*/  USEL UR6, UR6, URZ, UP0 ;  /* 0x0000003f06067287 */ /* 0x000fe40008000000 */
[----:B------:R-:W-:-:S06]  /*19d0*/  ULOP3.LUT UR7, UR38, UR7, URZ, 0x3c, !UPT ;  /* 0x0000000726077292 */ /* 0x000fcc000f8e3c3f */
[----:B------:R-:W-:Y:S01]  /*19e0*/  IMAD.U32 R6, RZ, RZ, UR7 ;  /* 0x00000007ff067e24 */ /* 0x000fe2000f8e00ff */
[----:B------:R-:W-:-:S06]  /*19f0*/  UMOV UR7, UR39 ;  /* 0x0000002700077c82 */ /* 0x000fcc0008000000 */
.L_x_26:
[----:B------:R-:W-:Y:S05]  /*1a00*/  @!P0 BRA `(.L_x_20) ;  /* 0x0000000000048947 */ /* 0x000fea0003800000 */
[----:B------:R-:W-:Y:S01]  /*1a10*/  BPT.TRAP 0x1 ;  /* 0x000000040000795c */ /* 0x000fe20000300000 */
.L_x_20:
[----:B------:R-:W-:Y:S01]  /*1a20*/  ULEA UR8, UR6, UR41, 0x3 ;  /* 0x0000002906087291 */ /* 0x000fe2000f8e183f */
[----:B01----:R-:W-:-:S08]  /*1a30*/  SHF.L.U32 R4, R6, 0x1f, RZ ;  /* 0x0000001f06047819 */ /* 0x003fd000000006ff */
[----:B------:R0:W1:Y:S01]  /*1a40*/  SYNCS.PHASECHK.TRANS64.TRYWAIT P1, [UR8], R4 ;  /* 0x00000004ff0075a7 */ /* 0x0000620008020148 */
[----:B------:R-:W-:Y:S05]  /*1a50*/  @!P0 BRA `(.L_x_21) ;  /* 0x0000000000048947 */ /* 0x000fea0003800000 */
[----:B------:R-:W-:Y:S01]  /*1a60*/  BPT.TRAP 0x1 ;  /* 0x000000040000795c */ /* 0x000fe20000300000 */
.L_x_21:
[----:B-1----:R-:W-:Y:S05]  /*1a70*/  @P1 BRA `(.L_x_22) ;  /* 0x0000000000081947 */ /* 0x002fea0003800000 */
[----:B------:R-:W1:Y:S02]  /*1a80*/  SYNCS.PHASECHK.TRANS64.TRYWAIT P1, [UR8], R4 ;  /* 0x00000004ff0075a7 */ /* 0x000e640008020148 */
[----:B-1----:R-:W-:Y:S05]  /*1a90*/  @!P1 BRA `(.L_x_23) ;  /* 0x0000009c008c9947 */ /* 0x002fea0003800000 */
.L_x_22:
[----:B------:R-:W-:Y:S01]  /*1aa0*/  ULEA UR9, UR6, UR4, 0x9 ;  /* 0x0000000406097291 */ /* 0x000fe2000f8e483f */
[----:B------:R-:W-:Y:S01]  /*1ab0*/  WARPGROUP.ARRIVE ;  /* 0x00000000000079c5 */ /* 0x000fe20000000000 */
[----:B------:R-:W-:Y:S01]  /*1ac0*/  UIMAD UR8, UR6, 0x380, UR5 ;  /* 0x00000380060878a4 */ /* 0x000fe2000f8e0205 */
[----:B------:R-:W-:Y:S01]  /*1ad0*/  UMOV UR13, 0x80000020 ;  /* 0x80000020000d7882 */ /* 0x000fe20000000000 */
[----:B------:R-:W-:Y:S02]  /*1ae0*/  UMOV UR15, 0x80000020 ;  /* 0x80000020000f7882 */ /* 0x000fe40000000000 */
[----:B------:R-:W-:Y:S01]  /*1af0*/  UIADD3 UR10, UR8, 0x80, URZ ;  /* 0x00000080080a7890 */ /* 0x000fe2000fffe03f */
[----:B------:R-:W-:Y:S02]  /*1b00*/  UMOV UR12, UR9 ;  /* 0x00000009000c7c82 */ /* 0x000fe40008000000 */
[----:B------:R-:W-:Y:S01]  /*1b10*/  UMOV UR14, UR8 ;  /* 0x00000008000e7c82 */ /* 0x000fe20008000000 */
[----:B------:R-:W-:Y:S01]  /*1b20*/  UIADD3 UR11, UR8, 0x100, URZ ;  /* 0x00000100080b7890 */ /* 0x000fe2000fffe03f */
[----:B------:R-:W-:Y:S01]  /*1b30*/  HGMMA.64x32x16.F32.BF16 R120, gdesc[UR12], R120, gsb0 ;  /* 0x006000000c7879f0 */ /* 0x000fe20008001878 */
[----:B------:R-:W-:Y:S01]  /*1b40*/  UMOV UR15, 0x80000020 ;  /* 0x80000020000f7882 */ /* 0x000fe20000000000 */
[----:B------:R-:W-:Y:S01]  /*1b50*/  UMOV UR14, UR10 ;  /* 0x0000000a000e7c82 */ /* 0x000fe20008000000 */
[----:B------:R-:W-:-:S02]  /*1b60*/  UIADD3 UR16, UR8, 0x180, URZ ;  /* 0x0000018008107890 */ /* 0x000fc4000fffe03f */
[----:B------:R-:W-:Y:S01]  /*1b70*/  UIADD3 UR10, UR8, 0x200, URZ ;  /* 0x00000200080a7890 */ /* 0x000fe2000fffe03f */
[----:B------:R-:W-:Y:S02]  /*1b80*/  WARPGROUP.DEPBAR.LE gsb0, 0x0 ;  /* 0x00008000000079c5 */ /* 0x000fe40000010000 */
[----:B------:R-:W-:-:S06]  /*1b90*/  WARPGROUP.ARRIVE ;  /* 0x00000000000079c5 */ /* 0x000fcc0000000000 */
[----:B------:R-:W-:Y:S01]  /*1ba0*/  HGMMA.64x32x16.F32.BF16 R104, gdesc[UR12], R104, gsb0 ;  /* 0x006000000c6879f0 */ /* 0x000fe20008001868 */
[----:B------:R-:W-:Y:S01]  /*1bb0*/  UMOV UR14, UR11 ;  /* 0x0000000b000e7c82 */ /* 0x000fe20008000000 */
[----:B------:R-:W-:Y:S01]  /*1bc0*/  UMOV UR15, 0x80000020 ;  /* 0x80000020000f7882 */ /* 0x000fe20000000000 */
        /* <DEDUP_REMOVED lines=27> */
[----:B------:R-:W-:Y:S02]  /*1d80*/  UIADD3 UR12, UR9, 0x2, URZ ;  /* 0x00000002090c7890 */ /* 0x000fe4000fffe03f */
[----:B------:R-:W-:Y:S01]  /*1d90*/  UIADD3 UR14, UR8, 0x2, URZ ;  /* 0x00000002080e7890 */ /* 0x000fe2000fffe03f */
[----:B------:R-:W-:Y:S01]  /*1da0*/  UMOV UR13, 0x80000020 ;  /* 0x80000020000d7882 */ /* 0x000fe20000000000 */
        /* <DEDUP_REMOVED lines=13> */
[----:B------:R-:W-:Y:S02]  /*1e80*/  UIADD3 UR10, UR8, 0x282, URZ ;  /* 0x00000282080a7890 */ /* 0x000fe4000fffe03f */
        /* <DEDUP_REMOVED lines=26> */
[----:B------:R-:W-:Y:S01]  /*2030*/  BPT.TRAP 0x1 ;  /* 0x000000040000795c */ /* 0x000fe20000300000 */
.L_x_24:
[----:B------:R-:W-:Y:S01]  /*2040*/  ULEA UR8, UR7, UR41, 0x3 ;  /* 0x0000002907087291 */ /* 0x000fe2000f8e183f */
[----:B------:R-:W-:-:S03]  /*2050*/  ISETP.GT.U32.AND P1, PT, R19, 0x1, PT ;  /* 0x000000011300780c */ /* 0x000fc60003f24070 */
[----:B------:R-:W-:-:S04]  /*2060*/  UIADD3 UR8, UR8, 0x50, URZ ;  /* 0x0000005008087890 */ /* 0x000fc8000fffe03f */
[----:B------:R-:W-:-:S09]  /*2070*/  UPRMT UR8, URZ, 0x654, UR8 ;  /* 0x000006543f087896 */ /* 0x000fd20008000008 */
[----:B------:R-:W-:Y:S01]  /*2080*/  SYNCS.ARRIVE.TRANS64.RED.A1T0 RZ, [UR8], RZ ;  /* 0x000000ffffff79a7 */ /* 0x000fe20008100408 */
[----:B------:R-:W-:Y:S05]  /*2090*/  @P1 BRA `(.L_x_25) ;  /* 0x0000000000041947 */ /* 0x000fea0003800000 */
[----:B------:R-:W-:Y:S01]  /*20a0*/  BPT.TRAP 0x1 ;  /* 0x000000040000795c */ /* 0x000fe20000300000 */
.L_x_25:
[----:B------:R-:W-:Y:S01]  /*20b0*/  UIADD3 UR6, UR6, 0x1, URZ ;  /* 0x0000000106067890 */ /* 0x000fe2000fffe03f */
[C---:B------:R-:W-:Y:S01]  /*20c0*/  ISETP.GT.AND P1, PT, R3.reuse, 0x1, PT ;  /* 0x000000010300780c */ /* 0x040fe20003f24270 */
[----:B------:R-:W-:Y:S01]  /*20d0*/  UIADD3 UR7, UR7, 0x1, URZ ;  /* 0x0000000107077890 */ /* 0x000fe2000fffe03f */
[----:B------:R-:W-:Y:S01]  /*20e0*/  VIADD R3, R3, 0xffffffff ;  /* 0xffffffff03037836 */ /* 0x000fe20000000000 */
[----:B------:R-:W-:Y:S02]  /*20f0*/  UISETP.NE.AND UP0, UPT, UR6, 0xa, UPT ;  /* 0x0000000a0600788c */ /* 0x000fe4000bf05270 */
[----:B------:R-:W-:Y:S02]  /*2100*/  UISETP.NE.AND UP1, UPT, UR7, 0xa, UPT ;  /* 0x0000000a0700788c */ /* 0x000fe4000bf25270 */
[----:B------:R-:W-:Y:S02]  /*2110*/  USEL UR8, URZ, 0x1, UP0 ;  /* 0x000000013f087887 */ /* 0x000fe40008000000 */
[----:B------:R-:W-:-:S02]  /*2120*/  USEL UR6, UR6, URZ, UP0 ;  /* 0x0000003f06067287 */ /* 0x000fc40008000000 */
[----:B------:R-:W-:Y:S02]  /*2130*/  USEL UR7, UR7, URZ, UP1 ;  /* 0x0000003f07077287 */ /* 0x000fe40008800000 */
[----:B------:R-:W-:Y:S01]  /*2140*/  LOP3.LUT R6, R6, UR8, RZ, 0x3c, !PT ;  /* 0x0000000806067c12 */ /* 0x000fe2000f8e3cff */
[----:B------:R-:W-:Y:S09]  /*2150*/  @P1 BRA `(.L_x_26) ;  /* 0xfffffff800281947 */ /* 0x000ff2000383ffff */
.L_x_19:
[----:B------:R-:W2:Y:S02]  /*2160*/  LDC R3, c[0x0][0x28c] ;  /* 0x0000a300ff037b82 */ /* 0x000ea40000000800 */
[----:B--2---:R-:W-:-:S13]  /*2170*/  ISETP.GE.AND P1, PT, R3, 0x1, PT ;  /* 0x000000010300780c */ /* 0x004fda0003f26270 */
[----:B------:R-:W-:Y:S05]  /*2180*/  @!P1 BRA `(.L_x_27) ;  /* 0x0000000000349947 */ /* 0x000fea0003800000 */
[----:B------:R-:W-:Y:S05]  /*2190*/  @!P0 BRA `(.L_x_28) ;  /* 0x0000000000048947 */ /* 0x000fea0003800000 */
[----:B------:R-:W-:Y:S01]  /*21a0*/  BPT.TRAP 0x1 ;  /* 0x000000040000795c */ /* 0x000fe20000300000 */
.L_x_28:
[----:B------:R-:W-:Y:S01]  /*21b0*/  VIADD R0, R0, UR39 ;  /* 0x0000002700007c36 */ /* 0x000fe20008000000 */
[----:B------:R-:W-:-:S03]  /*21c0*/  ISETP.GT.U32.AND P0, PT, R19, 0x1, PT ;  /* 0x000000011300780c */ /* 0x000fc60003f04070 */
[----:B01----:R-:W-:-:S05]  /*21d0*/  IMAD.WIDE.U32 R4, R0, -0x33333333, RZ ;  /* 0xcccccccd00047825 */ /* 0x003fca00078e00ff */
[----:B------:R-:W-:-:S05]  /*21e0*/  SHF.R.U32.HI R5, RZ, 0x3, R5 ;  /* 0x00000003ff057819 */ /* 0x000fca0000011605 */
[----:B------:R-:W-:-:S05]  /*21f0*/  IMAD R0, R5, -0xa, R0 ;  /* 0xfffffff605007824 */ /* 0x000fca00078e0200 */
[----:B------:R-:W-:-:S05]  /*2200*/  LEA R0, R0, UR41, 0x3 ;  /* 0x0000002900007c11 */ /* 0x000fca000f8e18ff */
[----:B------:R-:W-:-:S05]  /*2210*/  VIADD R0, R0, 0x50 ;  /* 0x0000005000007836 */ /* 0x000fca0000000000 */
[----:B------:R-:W-:-:S04]  /*2220*/  PRMT R0, RZ, 0x654, R0 ;  /* 0x00000654ff007816 */ /* 0x000fc80000000000 */
[----:B------:R2:W-:Y:S01]  /*2230*/  SYNCS.ARRIVE.TRANS64.RED.A1T0 RZ, [R0+URZ], RZ ;  /* 0x000000ff00ff79a7 */ /* 0x0005e2000810043f */
[----:B------:R-:W-:Y:S05]  /*2240*/  @P0 BRA `(.L_x_27) ;  /* 0x0000000000040947 */ /* 0x000fea0003800000 */
[----:B------:R-:W-:Y:S01]  /*2250*/  BPT.TRAP 0x1 ;  /* 0x000000040000795c */ /* 0x000fe20000300000 */
.L_x_27:
[----:B------:R-:W3:Y:S01]  /*2260*/  LDC R7, c[0x0][0x288] ;  /* 0x0000a200ff077b82 */ /* 0x000ee20000000800 */
[----:B------:R-:W-:Y:S01]  /*2270*/  IMAD R9, R140, 0xe0, RZ ;  /* 0x000000e08c097824 */ /* 0x000fe200078e02ff */
[----:B------:R-:W-:Y:S01]  /*2280*/  UIADD3 UR39, UR40, UR39, URZ ;  /* 0x0000002728277290 */ /* 0x000fe2000fffe03f */
[----:B------:R-:W-:Y:S01]  /*2290*/  SHF.R.U32.HI R3, RZ, 0x2, R18 ;  /* 0x00000002ff037819 */ /* 0x000fe20000011612 */
[----:B------:R-:W-:Y:S01]  /*22a0*/  IMAD.SHL.U32 R11, R139, 0x80, RZ ;  /* 0x000000808b0b7824 */ /* 0x000fe200078e00ff */
[----:B01----:R-:W-:Y:S01]  /*22b0*/  LOP3.LUT R4, R18, 0x60, RZ, 0xc0, !PT ;  /* 0x0000006012047812 */ /* 0x003fe200078ec0ff */
[----:B------:R-:W-:Y:S01]  /*22c0*/  UISETP.GT.U32.AND UP0, UPT, UR39, 0x9, UPT ;  /* 0x000000092700788c */ /* 0x000fe2000bf04070 */
[----:B--2---:R-:W-:Y:S01]  /*22d0*/  LOP3.LUT R0, R22, 0x1, RZ, 0xc0, !PT ;  /* 0x0000000116007812 */ /* 0x004fe200078ec0ff */
[C---:B------:R-:W-:Y:S01]  /*22e0*/  IMAD.SHL.U32 R12, R18.reuse, 0x2, RZ ;  /* 0x00000002120c7824 */ /* 0x040fe200078e00ff */
[----:B------:R-:W-:Y:S01]  /*22f0*/  LOP3.LUT R3, R3, 0x7, RZ, 0xc0, !PT ;  /* 0x0000000703037812 */ /* 0x000fe200078ec0ff */
[----:B------:R-:W-:Y:S01]  /*2300*/  ULDC UR7, c[0x0][0x284] ;  /* 0x0000a10000077ab9 */ /* 0x000fe20000000800 */
[----:B------:R-:W-:Y:S01]  /*2310*/  SHF.R.U32.HI R6, RZ, 0x1, R4 ;  /* 0x00000001ff067819 */ /* 0x000fe20000011604 */
[----:B------:R-:W-:Y:S01]  /*2320*/  UISETP.LT.U32.AND UP0, UPT, UR40, 0xa, UP0 ;  /* 0x0000000a2800788c */ /* 0x000fe20008701070 */
[----:B------:R-:W-:Y:S01]  /*2330*/  LOP3.LUT R4, R18, 0x3, RZ, 0xc0, !PT ;  /* 0x0000000312047812 */ /* 0x000fe200078ec0ff */
[----:B------:R-:W-:Y:S01]  /*2340*/  UISETP.GE.U32.AND UP1, UPT, UR40, 0xa, UPT ;  /* 0x0000000a2800788c */ /* 0x000fe2000bf26070 */
[----:B------:R-:W-:Y:S01]  /*2350*/  SHF.R.S32.HI R143, RZ, 0x1f, R137 ;  /* 0x0000001fff8f7819 */ /* 0x000fe20000011489 */
[----:B------:R-:W-:Y:S01]  /*2360*/  IMAD.SHL.U32 R8, R0, 0x40, RZ ;  /* 0x0000004000087824 */ /* 0x000fe200078e00ff */
[----:B------:R-:W-:Y:S01]  /*2370*/  IADD3 R5, RZ, -R6, -R3 ;  /* 0x80000006ff057210 */ /* 0x000fe20007ffe803 */
[----:B------:R-:W-:Y:S01]  /*2380*/  ULDC.64 UR8, c[0x0][0x5d0] ;  /* 0x0001740000087ab9 */ /* 0x000fe20000000a00 */
[----:B------:R-:W-:Y:S01]  /*2390*/  LOP3.LUT R12, R9, 0x6, R12, 0xf8, !PT ;  /* 0x00000006090c7812 */ /* 0x000fe200078ef80c */
[----:B------:R-:W-:Y:S01]  /*23a0*/  UIMAD.WIDE.U32 UR4, UR39, -0x33333333, URZ ;  /* 0xcccccccd270478a5 */ /* 0x000fe2000f8e003f */
[----:B------:R-:W-:Y:S01]  /*23b0*/  IMAD.WIDE R140, R139, 0x80, RZ ;  /* 0x000000808b8c7825 */ /* 0x000fe200078e02ff */
[----:B------:R-:W-:Y:S01]  /*23c0*/  USEL UR6, URZ, 0x1, !UP0 ;  /* 0x000000013f067887 */ /* 0x000fe2000c000000 */
[----:B------:R-:W-:Y:S01]  /*23d0*/  SHF.R.S32.HI R13, RZ, 0x1f, R12 ;  /* 0x0000001fff0d7819 */ /* 0x000fe2000001140c */
[----:B------:R-:W-:Y:S01]  /*23e0*/  USHF.R.U32.HI UR4, URZ, 0x3, UR5 ;  /* 0x000000033f047899 */ /* 0x000fe20008011605 */
[----:B---3--:R-:W-:Y:S01]  /*23f0*/  ISETP.GE.AND P0, PT, R9, R7, PT ;  /* 0x000000070900720c */ /* 0x008fe20003f06270 */
[----:B------:R-:W-:Y:S01]  /*2400*/  IMAD R10, R4, -0x2, R7 ;  /* 0xfffffffe040a7824 */ /* 0x000fe200078e0207 */
[----:B------:R-:W-:Y:S01]  /*2410*/  LOP3.LUT R3, R8, 0x40, R3, 0xe2, !PT ;  /* 0x0000004008037812 */ /* 0x000fe200078ee203 */
[----:B------:R-:W-:Y:S01]  /*2420*/  IMAD R4, R143, UR8, RZ ;  /* 0x000000088f047c24 */ /* 0x000fe2000f8e02ff */
[----:B------:R-:W-:Y:S01]  /*2430*/  ISETP.GE.OR P0, PT, R11, UR7, P0 ;  /* 0x000000070b007c0c */ /* 0x000fe20008706670 */
[----:B------:R-:W-:Y:S01]  /*2440*/  IMAD R0, R0, -0x40, R5 ;  /* 0xffffffc000007824 */ /* 0x000fe200078e0205 */
[----:B------:R-:W-:Y:S01]  /*2450*/  ULOP3.LUT UR38, UR38, UR6, URZ, 0x3c, !UPT ;  /* 0x0000000626267292 */ /* 0x000fe2000f8e3c3f */
[C---:B------:R-:W-:Y:S01]  /*2460*/  IMAD R7, R137.reuse, UR9, R4 ;  /* 0x0000000989077c24 */ /* 0x040fe2000f8e0204 */
[----:B------:R-:W-:Y:S01]  /*2470*/  LOP3.LUT R153, R140, R3, R6, 0xfe, !PT ;  /* 0x000000038c997212 */ /* 0x000fe200078efe06 */
[----:B------:R-:W-:Y:S01]  /*2480*/  IMAD.WIDE.U32 R4, R137, UR8, R12 ;  /* 0x0000000889047c25 */ /* 0x000fe2000f8e000c */
[----:B------:R-:W-:Y:S01]  /*2490*/  UIMAD UR39, UR4, -0xa, UR39 ;  /* 0xfffffff6042778a4 */ /* 0x000fe2000f8e0227 */
[----:B------:R-:W-:Y:S01]  /*24a0*/  IADD3 R3, -R11, UR7, R0 ;  /* 0x000000070b037c10 */ /* 0x000fe2000fffe100 */
[----:B------:R-:W-:Y:S01]  /*24b0*/  @UP1 ULOP3.LUT UR38, UR38, 0x1, UR4, 0x78, !UPT ;  /* 0x0000000126261892 */ /* 0x000fe2000f8e7804 */
[----:B------:R-:W-:-:S02]  /*24c0*/  IMAD.IADD R7, R5, 0x1, R7 ;  /* 0x0000000105077824 */ /* 0x000fc400078e0207 */
[----:B------:R-:W-:Y:S02]  /*24d0*/  IMAD.IADD R10, R10, 0x1, -R9 ;  /* 0x000000010a0a7824 */ /* 0x000fe400078e0a09 */
[----:B------:R-:W-:Y:S02]  /*24e0*/  IMAD.MOV.U32 R0, RZ, RZ, -0x1 ;  /* 0xffffffffff007424 */ /* 0x000fe400078e00ff */
[----:B------:R-:W-:Y:S01]  /*24f0*/  IMAD.MOV.U32 R6, RZ, RZ, R4 ;  /* 0x000000ffff067224 */ /* 0x000fe200078e0004 */
[----:B------:R-:W-:Y:S06]  /*2500*/  @P0 BRA `(.L_x_29) ;  /* 0x0000007000cc0947 */ /* 0x000fec0003800000 */
[----:B------:R-:W0:Y:S01]  /*2510*/  LDC.64 R4, c[0x0][0x5c8] ;  /* 0x00017200ff047b82 */ /* 0x000e220000000a00 */
[----:B-----5:R-:W-:Y:S01]  /*2520*/  FSETP.NEU.AND P0, PT, R136, RZ, PT ;  /* 0x000000ff8800720b */ /* 0x020fe20003f0d000 */
[----:B------:R-:W-:Y:S01]  /*2530*/  BSSY B0, `(.L_x_29) ;  /* 0x0000730000007945 */ /* 0x000fe20003800000 */
[----:B------:R-:W-:-:S04]  /*2540*/  ISETP.GT.AND P1, PT, R10, RZ, PT ;  /* 0x000000ff0a00720c */ /* 0x000fc80003f24270 */
[----:B------:R-:W-:Y:S01]  /*2550*/  ISETP.GT.AND P2, PT, R3, RZ, P1 ;  /* 0x000000ff0300720c */ /* 0x000fe20000f44270 */
[-C--:B0-----:R-:W-:Y:S02]  /*2560*/  IMAD R8, R141, R4.reuse, RZ ;  /* 0x000000048d087224 */ /* 0x081fe400078e02ff */
[----:B------:R-:W-:-:S04]  /*2570*/  IMAD.WIDE.U32 R6, R153, R4, R6 ;  /* 0x0000000499067225 */ /* 0x000fc800078e0006 */
[----:B------:R-:W-:-:S04]  /*2580*/  IMAD R9, R153, R5, R8 ;  /* 0x0000000599097224 */ /* 0x000fc800078e0208 */
[----:B------:R-:W-:Y:S01]  /*2590*/  IMAD.IADD R9, R7, 0x1, R9 ;  /* 0x0000000107097824 */ /* 0x000fe200078e0209 */
[----:B------:R-:W-:Y:S06]  /*25a0*/  @!P0 BRA `(.L_x_30) ;  /* 0x0000004800f88947 */ /* 0x000fec0003800000 */
[----:B------:R-:W0:Y:S01]  /*25b0*/  LDC.64 R20, c[0x0][0x5b8] ;  /* 0x00016e00ff147b82 */ /* 0x000e220000000a00 */
[----:B------:R-:W-:-:S07]  /*25c0*/  ULDC.64 UR4, c[0x0][0x5c0] ;  /* 0x0001700000047ab9 */ /* 0x000fce0000000a00 */
[----:B------:R-:W1:Y:S08]  /*25d0*/  LDC.64 R150, c[0x0][0x5b0] ;  /* 0x00016c00ff967b82 */ /* 0x000e700000000a00 */
[----:B------:R-:W2:Y:S01]  /*25e0*/  LDC.64 R14, c[0x0][0x5a8] ;  /* 0x00016a00ff0e7b82 */ /* 0x000ea20000000a00 */
[-C--:B0-----:R-:W-:Y:S02]  /*25f0*/  IMAD R8, R143, R20.reuse, RZ ;  /* 0x000000148f087224 */ /* 0x081fe400078e02ff */
[----:B------:R-:W-:-:S04]  /*2600*/  IMAD.WIDE.U32 R146, R137, R20, R12 ;  /* 0x0000001489927225 */ /* 0x000fc800078e000c */
[----:B------:R-:W-:Y:S02]  /*2610*/  IMAD R149, R137, R21, R8 ;  /* 0x0000001589957224 */ /* 0x000fe400078e0208 */
[-C--:B-1----:R-:W-:Y:S02]  /*2620*/  IMAD R140, R141, R150.reuse, RZ ;  /* 0x000000968d8c7224 */ /* 0x082fe400078e02ff */
[----:B------:R-:W-:Y:S02]  /*2630*/  IMAD.IADD R143, R147, 0x1, R149 ;  /* 0x00000001938f7824 */ /* 0x000fe400078e0295 */
[----:B------:R-:W-:Y:S02]  /*2640*/  IMAD.MOV.U32 R142, RZ, RZ, R146 ;  /* 0x000000ffff8e7224 */ /* 0x000fe400078e0092 */
[C---:B------:R-:W-:Y:S02]  /*2650*/  IMAD R139, R153.reuse, R151, R140 ;  /* 0x00000097998b7224 */ /* 0x040fe400078e028c */
[----:B------:R-:W-:-:S04]  /*2660*/  IMAD.WIDE.U32 R140, R153, R150, R142 ;  /* 0x00000096998c7225 */ /* 0x000fc800078e008e */
[----:B------:R-:W-:Y:S01]  /*2670*/  IMAD.IADD R7, R141, 0x1, R139 ;  /* 0x000000018d077824 */ /* 0x000fe200078e028b */
[----:B--2---:R-:W-:-:S04]  /*2680*/  LEA R144, P0, R140, R14, 0x1 ;  /* 0x0000000e8c907211 */ /* 0x004fc800078008ff */
[----:B------:R-:W-:-:S05]  /*2690*/  LEA.HI.X R145, R140, R15, R7, 0x1, P0 ;  /* 0x0000000f8c917211 */ /* 0x000fca00000f0c07 */
[----:B------:R-:W2:Y:S01]  /*26a0*/  @P2 LDG.E.LTC128B.U16 R11, desc[UR36][R144.64] ;  /* 0x00000024900b2981 */ /* 0x000ea2000c1e1520 */
[C---:B------:R-:W-:Y:S01]  /*26b0*/  LEA R8, P0, R6.reuse, UR4, 0x1 ;  /* 0x0000000406087c11 */ /* 0x040fe2000f8008ff */
[----:B------:R-:W-:Y:S01]  /*26c0*/  IMAD.WIDE.U32 R140, R153, R150, R12 ;  /* 0x00000096998c7225 */ /* 0x000fe200078e000c */
[----:B------:R-:W-:Y:S02]  /*26d0*/  BSSY B1, `(.L_x_31) ;  /* 0x0000012000017945 */ /* 0x000fe40003800000 */
[----:B------:R-:W-:Y:S01]  /*26e0*/  LEA.HI.X R9, R6, UR5, R9, 0x1, P0 ;  /* 0x0000000506097c11 */ /* 0x000fe200080f0c09 */
[----:B------:R-:W-:Y:S01]  /*26f0*/  IMAD.IADD R141, R139, 0x1, R141 ;  /* 0x000000018b8d7824 */ /* 0x000fe200078e028d */
[----:B------:R-:W-:Y:S01]  /*2700*/  ISETP.GT.AND P0, PT, R10, 0x1, PT ;  /* 0x000000010a00780c */ /* 0x000fe20003f04270 */
[----:B------:R-:W-:-:S03]  /*2710*/  IMAD.WIDE.U32 R140, R137, R20, R140 ;  /* 0x00000014898c7225 */ /* 0x000fc600078e008c */
[----:B------:R-:W-:Y:S02]  /*2720*/  ISETP.GT.AND P3, PT, R3, RZ, P0 ;  /* 0x000000ff0300720c */ /* 0x000fe40000764270 */
[----:B------:R-:W-:Y:S01]  /*2730*/  LEA R6, P4, R140, R14, 0x1 ;  /* 0x0000000e8c067211 */ /* 0x000fe200078808ff */
[----:B--2---:R-:W-:-:S04]  /*2740*/  IMAD.U32 R7, R11, 0x10000, RZ ;  /* 0x000100000b077824 */ /* 0x004fc800078e00ff */
[----:B------:R-:W-:-:S04]  /*2750*/  FMUL R7, R7, R136 ;  /* 0x0000008807077220 */ /* 0x000fc80000400000 */
[----:B------:R-:W-:-:S05]  /*2760*/  FFMA R7, R120, R23, R7 ;  /* 0x0000001778077223 */ /* 0x000fca0000000007 */
[----:B------:R-:W-:Y:S01]  /*2770*/  F2FP.BF16.F32.PACK_AB R21, RZ, R7 ;  /* 0x00000007ff15723e */ /* 0x000fe200000010ff */
[----:B------:R-:W-:Y:S01]  /*2780*/  IMAD.IADD R7, R149, 0x1, R141 ;  /* 0x0000000195077824 */ /* 0x000fe200078e028d */
[----:B------:R-:W-:-:S03]  /*2790*/  SHF.L.U64.HI R141, R150, 0x3, R151 ;  /* 0x00000003968d7819 */ /* 0x000fc60000010297 */
[----:B------:R0:W-:Y:S01]  /*27a0*/  @P2 STG.E.U16 desc[UR36][R8.64], R21 ;  /* 0x0000001508002986 */ /* 0x0001e2000c101524 */
[----:B------:R-:W-:Y:S01]  /*27b0*/  LEA.HI.X R7, R140, R15, R7, 0x1, P4 ;  /* 0x0000000f8c077211 */ /* 0x000fe200020f0c07 */
[----:B------:R-:W-:Y:S01]  /*27c0*/  IMAD.SHL.U32 R140, R150, 0x8, RZ ;  /* 0x00000008968c7824 */ /* 0x000fe200078e00ff */
[----:B------:R-:W-:Y:S06]  /*27d0*/  @!P3 BRA `(.L_x_32) ;  /* 0x000000000004b947 */ /* 0x000fec0003800000 */
[----:B------:R1:W5:Y:S02]  /*27e0*/  LDG.E.LTC128B.U16 R11, desc[UR36][R6.64+0x2] ;  /* 0x00000224060b7981 */ /* 0x000364000c1e1520 */
.L_x_32:
[----:B------:R-:W-:Y:S05]  /*27f0*/  BSYNC B1 ;  /* 0x0000000000017941 */ /* 0x000fea0003800000 */
.L_x_31:
[----:B------:R-:W-:Y:S01]  /*2800*/  IMAD.WIDE.U32 R140, R153, R150, R140 ;  /* 0x00000096998c7225 */ /* 0x000fe200078e008c */
[----:B------:R-:W-:-:S03]  /*2810*/  ISETP.GT.AND P1, PT, R3, 0x8, P1 ;  /* 0x000000080300780c */ /* 0x000fc60000f24270 */
[----:B0----5:R-:W-:Y:S01]  /*2820*/  IMAD.U32 R21, R11, 0x10000, RZ ;  /* 0x000100000b157824 */ /* 0x021fe200078e00ff */
[----:B------:R-:W-:Y:S01]  /*2830*/  IADD3 R146, P2, R146, R140, RZ ;  /* 0x0000008c92927210 */ /* 0x000fe20007f5e0ff */
[----:B------:R-:W-:Y:S01]  /*2840*/  IMAD.IADD R141, R139, 0x1, R141 ;  /* 0x000000018b8d7824 */ /* 0x000fe200078e028d */
[----:B------:R-:W-:Y:S01]  /*2850*/  PRMT R139, R11, 0x7610, R139 ;  /* 0x000076100b8b7816 */ /* 0x000fe2000000008b */
[----:B------:R-:W-:Y:S02]  /*2860*/  FMUL R120, R21, R136 ;  /* 0x0000008815787220 */ /* 0x000fe40000400000 */
[----:B------:R-:W-:Y:S02]  /*2870*/  IMAD.X R142, R141, 0x1, R143, P2 ;  /* 0x000000018d8e7824 */ /* 0x000fe400010e068f */
[----:B------:R-:W-:Y:S01]  /*2880*/  FFMA R121, R121, R23, R120 ;  /* 0x0000001779797223 */ /* 0x000fe20000000078 */
[----:B------:R-:W-:-:S04]  /*2890*/  LEA R120, P2, R146, R14, 0x1 ;  /* 0x0000000e92787211 */ /* 0x000fc800078408ff */
[----:B------:R-:W-:Y:S02]  /*28a0*/  F2FP.BF16.F32.PACK_AB R21, RZ, R121 ;  /* 0x00000079ff15723e */ /* 0x000fe400000010ff */
[----:B------:R-:W-:-:S03]  /*28b0*/  LEA.HI.X R121, R146, R15, R142, 0x1, P2 ;  /* 0x0000000f92797211 */ /* 0x000fc600010f0c8e */
[----:B------:R0:W-:Y:S04]  /*28c0*/  @P3 STG.E.U16 desc[UR36][R8.64+0x2], R21 ;  /* 0x0000021508003986 */ /* 0x0001e8000c101524 */
[----:B------:R-:W2:Y:S01]  /*28d0*/  @P1 LDG.E.LTC128B.U16 R139, desc[UR36][R120.64] ;  /* 0x00000024788b1981 */ /* 0x000ea2000c1e1520 */
[----:B------:R-:W-:Y:S01]  /*28e0*/  IADD3 R12, P2, R12, R140, RZ ;  /* 0x0000008c0c0c7210 */ /* 0x000fe20007f5e0ff */
[----:B------:R-:W-:Y:S01]  /*28f0*/  BSSY B1, `(.L_x_33) ;  /* 0x0000011000017945 */ /* 0x000fe20003800000 */
[----:B------:R-:W-:-:S03]  /*2900*/  ISETP.GT.AND P0, PT, R3, 0x8, P0 ;  /* 0x000000080300780c */ /* 0x000fc60000704270 */
[----:B------:R-:W-:Y:S02]  /*2910*/  IMAD.X R13, R13, 0x1, R141, P2 ;  /* 0x000000010d0d7824 */ /* 0x000fe400010e068d */
[----:B0-----:R-:W-:Y:S01]  /*2920*/  IMAD.WIDE.U32 R20, R137, R20, R12 ;  /* 0x0000001489147225 */ /* 0x001fe200078e000c */
[C---:B------:R-:W-:Y:S02]  /*2930*/  SHF.L.U64.HI R13, R4.reuse, 0x4, R5 ;  /* 0x00000004040d7819 */ /* 0x040fe40000010205 */
[----:B------:R-:W-:Y:S01]  /*2940*/  LEA R12, P2, R4, R8, 0x4 ;  /* 0x00000008040c7211 */ /* 0x000fe200078420ff */
[----:B------:R-:W-:Y:S01]  /*2950*/  IMAD.IADD R5, R149, 0x1, R21 ;  /* 0x0000000195057824 */ /* 0x000fe200078e0215 */
[----:B------:R-:W-:-:S03]  /*2960*/  LEA R4, P3, R20, R14, 0x1 ;  /* 0x0000000e14047211 */ /* 0x000fc600078608ff */
[----:B------:R-:W-:Y:S01]  /*2970*/  IMAD.X R13, R13, 0x1, R9, P2 ;  /* 0x000000010d0d7824 */ /* 0x000fe200010e0609 */
[----:B------:R-:W-:Y:S01]  /*2980*/  LEA.HI.X R5, R20, R15, R5, 0x1, P3 ;  /* 0x0000000f14057211 */ /* 0x000fe200018f0c05 */
[----:B--2---:R-:W-:-:S04]  /*2990*/  IMAD.U32 R11, R139, 0x10000, RZ ;  /* 0x000100008b0b7824 */ /* 0x004fc800078e00ff */
[----:B------:R-:W-:-:S04]  /*29a0*/  FMUL R11, R11, R136 ;  /* 0x000000880b0b7220 */ /* 0x000fc80000400000 */
[----:B------:R-:W-:-:S05]  /*29b0*/  FFMA R11, R122, R23, R11 ;  /* 0x000000177a0b7223 */ /* 0x000fca000000000b */
[----:B------:R-:W-:-:S05]  /*29c0*/  F2FP.BF16.F32.PACK_AB R11, RZ, R11 ;  /* 0x0000000bff0b723e */ /* 0x000fca00000010ff */
[----:B------:R0:W-:Y:S01]  /*29d0*/  @P1 STG.E.U16 desc[UR36][R12.64], R11 ;  /* 0x0000000b0c001986 */ /* 0x0001e2000c101524 */
[----:B------:R-:W-:Y:S05]  /*29e0*/  @!P0 BRA `(.L_x_34) ;  /* 0x0000000000048947 */ /* 0x000fea0003800000 */
[----:B------:R2:W5:Y:S02]  /*29f0*/  LDG.E.LTC128B.U16 R139, desc[UR36][R4.64+0x2] ;  /* 0x00000224048b7981 */ /* 0x000564000c1e1520 */
.L_x_34:
[----:B------:R-:W-:Y:S05]  /*2a00*/  BSYNC B1 ;  /* 0x0000000000017941 */ /* 0x000fea0003800000 */
.L_x_33:
[----:B0----5:R-:W-:Y:S01]  /*2a10*/  IMAD.U32 R11, R139, 0x10000, RZ ;  /* 0x000100008b0b7824 */ /* 0x021fe200078e00ff */
[----:B------:R-:W-:Y:S01]  /*2a20*/  ISETP.GT.AND P1, PT, R10, 0x8, PT ;  /* 0x000000080a00780c */ /* 0x000fe20003f24270 */
[----:B------:R-:W-:Y:S02]  /*2a30*/  BSSY B1, `(.L_x_35) ;  /* 0x0000008000017945 */ /* 0x000fe40003800000 */
[----:B------:R-:W-:Y:S01]  /*2a40*/  FMUL R14, R11, R136 ;  /* 0x000000880b0e7220 */ /* 0x000fe20000400000 */
[----:B------:R-:W-:-:S03]  /*2a50*/  ISETP.GT.AND P2, PT, R3, RZ, P1 ;  /* 0x000000ff0300720c */ /* 0x000fc60000f44270 */
[----:B------:R-:W-:-:S05]  /*2a60*/  FFMA R14, R123, R23, R14 ;  /* 0x000000177b0e7223 */ /* 0x000fca000000000e */
[----:B------:R-:W-:-:S05]  /*2a70*/  F2FP.BF16.F32.PACK_AB R14, RZ, R14 ;  /* 0x0000000eff0e723e */ /* 0x000fca00000010ff */
[----:B------:R0:W-:Y:S01]  /*2a80*/  @P0 STG.E.U16 desc[UR36][R12.64+0x2], R14 ;  /* 0x0000020e0c000986 */ /* 0x0001e2000c101524 */
[----:B------:R-:W-:Y:S05]  /*2a90*/  @!P2 BRA `(.L_x_36) ;  /* 0x000000000004a947 */ /* 0x000fea0003800000 */
[----:B------:R3:W5:Y:S02]  /*2aa0*/  LDG.E.LTC128B.U16 R139, desc[UR36][R6.64+0x10] ;  /* 0x00001024068b7981 */ /* 0x000764000c1e1520 */
.L_x_36:
[----:B------:R-:W-:Y:S05]  /*2ab0*/  BSYNC B1 ;  /* 0x0000000000017941 */ /* 0x000fea0003800000 */
.L_x_35:
[----:B-----5:R-:W-:Y:S01]  /*2ac0*/  IMAD.U32 R11, R139, 0x10000, RZ ;  /* 0x000100008b0b7824 */ /* 0x020fe200078e00ff */
        /* <DEDUP_REMOVED lines=9> */
.L_x_38:
[----:B------:R-:W-:Y:S05]  /*2b60*/  BSYNC B1 ;  /* 0x0000000000017941 */ /* 0x000fea0003800000 */
.L_x_37:
[----:B----45:R-:W-:Y:S01]  /*2b70*/  IMAD.U32 R11, R139, 0x10000, RZ ;  /* 0x000100008b0b7824 */ /* 0x030fe200078e00ff */
[----:B------:R-:W-:Y:S01]  /*2b80*/  ISETP.GT.AND P1, PT, R3, 0x8, P1 ;  /* 0x000000080300780c */ /* 0x000fe20000f24270 */
[----:B------:R-:W-:Y:S02]  /*2b90*/  BSSY B1, `(.L_x_39) ;  /* 0x0000007000017945 */ /* 0x000fe40003800000 */
[----:B0-----:R-:W-:-:S04]  /*2ba0*/  FMUL R14, R11, R136 ;  /* 0x000000880b0e7220 */ /* 0x001fc80000400000 */
[----:B------:R-:W-:-:S05]  /*2bb0*/  FFMA R14, R125, R23, R14 ;  /* 0x000000177d0e7223 */ /* 0x000fca000000000e */
[----:B------:R-:W-:-:S05]  /*2bc0*/  F2FP.BF16.F32.PACK_AB R14, RZ, R14 ;  /* 0x0000000eff0e723e */ /* 0x000fca00000010ff */
[----:B------:R0:W-:Y:S01]  /*2bd0*/  @P3 STG.E.U16 desc[UR36][R8.64+0x12], R14 ;  /* 0x0000120e08003986 */ /* 0x0001e2000c101524 */
[----:B------:R-:W-:Y:S05]  /*2be0*/  @!P1 BRA `(.L_x_40) ;  /* 0x0000000000049947 */ /* 0x000fea0003800000 */
[----:B------:R4:W5:Y:S02]  /*2bf0*/  LDG.E.LTC128B.U16 R139, desc[UR36][R4.64+0x10] ;  /* 0x00001024048b7981 */ /* 0x000964000c1e1520 */
.L_x_40:
[----:B------:R-:W-:Y:S05]  /*2c00*/  BSYNC B1 ;  /* 0x0000000000017941 */ /* 0x000fea0003800000 */
.L_x_39:
[----:B-----5:R-:W-:Y:S01]  /*2c10*/  IMAD.U32 R11, R139, 0x10000, RZ ;  /* 0x000100008b0b7824 */ /* 0x020fe200078e00ff */
[----:B------:R-:W-:Y:S01]  /*2c20*/  ISETP.GT.AND P0, PT, R3, 0x8, P0 ;  /* 0x000000080300780c */ /* 0x000fe20000704270 */
[----:B------:R-:W-:Y:S02]  /*2c30*/  BSSY B1, `(.L_x_41) ;  /* 0x0000007000017945 */ /* 0x000fe40003800000 */
[----:B------:R-:W-:-:S04]  /*2c40*/  FMUL R11, R11, R136 ;  /* 0x000000880b0b7220 */ /* 0x000fc80000400000 */
[----:B------:R-:W-:-:S05]  /*2c50*/  FFMA R11, R126, R23, R11 ;  /* 0x000000177e0b7223 */ /* 0x000fca000000000b */
[----:B------:R-:W-:-:S05]  /*2c60*/  F2FP.BF16.F32.PACK_AB R11, RZ, R11 ;  /* 0x0000000bff0b723e */ /* 0x000fca00000010ff */
[----:B------:R0:W-:Y:S01]  /*2c70*/  @P1 STG.E.U16 desc[UR36][R12.64+0x10], R11 ;  /* 0x0000100b0c001986 */ /* 0x0001e2000c101524 */
[----:B------:R-:W-:Y:S05]  /*2c80*/  @!P0 BRA `(.L_x_42) ;  /* 0x0000000000048947 */ /* 0x000fea0003800000 */
[----:B------:R0:W5:Y:S02]  /*2c90*/  LDG.E.LTC128B.U16 R139, desc[UR36][R4.64+0x12] ;  /* 0x00001224048b7981 */ /* 0x000164000c1e1520 */
.L_x_42:
[----:B------:R-:W-:Y:S05]  /*2ca0*/  BSYNC B1 ;  /* 0x0000000000017941 */ /* 0x000fea0003800000 */
.L_x_41:
        /* <DEDUP_REMOVED lines=10> */
.L_x_44:
[----:B------:R-:W-:Y:S05]  /*2d50*/  BSYNC B1 ;  /* 0x0000000000017941 */ /* 0x000fea0003800000 */
.L_x_43:
        /* <DEDUP_REMOVED lines=10> */
.L_x_46:
[----:B------:R-:W-:Y:S05]  /*2e00*/  BSYNC B1 ;  /* 0x0000000000017941 */ /* 0x000fea0003800000 */
.L_x_45:
[----:B0----5:R-:W-:Y:S01]  /*2e10*/  IMAD.U32 R11, R139, 0x10000, RZ ;  /* 0x000100008b0b7824 */ /* 0x021fe200078e00ff */
        /* <DEDUP_REMOVED lines=8> */
.L_x_48:
[----:B------:R-:W-:Y:S05]  /*2ea0*/  BSYNC B1 ;  /* 0x0000000000017941 */ /* 0x000fea0003800000 */
.L_x_47:
        /* <DEDUP_REMOVED lines=9> */
.L_x_50:
[----:B------:R-:W-:Y:S05]  /*2f40*/  BSYNC B1 ;  /* 0x0000000000017941 */ /* 0x000fea0003800000 */
.L_x_49:
        /* <DEDUP_REMOVED lines=10> */
.L_x_52:
[----:B------:R-:W-:Y:S05]  /*2ff0*/  BSYNC B1 ;  /* 0x0000000000017941 */ /* 0x000fea0003800000 */
.L_x_51:
        /* <DEDUP_REMOVED lines=10> */
.L_x_54:
[----:B------:R-:W-:Y:S05]  /*30a0*/  BSYNC B1 ;  /* 0x0000000000017941 */ /* 0x000fea0003800000 */
.L_x_53:
        /* <DEDUP_REMOVED lines=9> */
.L_x_56:
[----:B------:R-:W-:Y:S05]  /*3140*/  BSYNC B1 ;  /* 0x0000000000017941 */ /* 0x000fea0003800000 */
.L_x_55:
        /* <DEDUP_REMOVED lines=9> */
.L_x_58:
[----:B------:R-:W-:Y:S05]  /*31e0*/  BSYNC B1 ;  /* 0x0000000000017941 */ /* 0x000fea0003800000 */
.L_x_57:
        /* <DEDUP_REMOVED lines=10> */
.L_x_60:
[----:B------:R-:W-:Y:S05]  /*3290*/  BSYNC B1 ;  /* 0x0000000000017941 */ /* 0x000fea0003800000 */
.L_x_59:
        /* <DEDUP_REMOVED lines=10> */
.L_x_62:
[----:B------:R-:W-:Y:S05]  /*3340*/  BSYNC B1 ;  /* 0x0000000000017941 */ /* 0x000fea0003800000 */
.L_x_61:
        /* <DEDUP_REMOVED lines=9> */
.L_x_64:
[----:B------:R-:W-:Y:S05]  /*33e0*/  BSYNC B1 ;  /* 0x0000000000017941 */ /* 0x000fea0003800000 */
.L_x_63:
        /* <DEDUP_REMOVED lines=9> */
.L_x_66:
[----:B------:R-:W-:Y:S05]  /*3480*/  BSYNC B1 ;  /* 0x0000000000017941 */ /* 0x000fea0003800000 */
.L_x_65:
        /* <DEDUP_REMOVED lines=10> */
.L_x_68:
[----:B------:R-:W-:Y:S05]  /*3530*/  BSYNC B1 ;  /* 0x0000000000017941 */ /* 0x000fea0003800000 */
.L_x_67:
        /* <DEDUP_REMOVED lines=10> */
.L_x_70:
[----:B------:R-:W-:Y:S05]  /*35e0*/  BSYNC B1 ;  /* 0x0000000000017941 */ /* 0x000fea0003800000 */
.L_x_69:
        /* <DEDUP_REMOVED lines=9> */
.L_x_72:
[----:B------:R-:W-:Y:S05]  /*3680*/  BSYNC B1 ;  /* 0x0000000000017941 */ /* 0x000fea0003800000 */
.L_x_71:
        /* <DEDUP_REMOVED lines=9> */
.L_x_74:
[----:B------:R-:W-:Y:S05]  /*3720*/  BSYNC B1 ;  /* 0x0000000000017941 */ /* 0x000fea0003800000 */
.L_x_73:
        /* <DEDUP_REMOVED lines=10> */
.L_x_76:
[----:B------:R-:W-:Y:S05]  /*37d0*/  BSYNC B1 ;  /* 0x0000000000017941 */ /* 0x000fea0003800000 */
.L_x_75:
        /* <DEDUP_REMOVED lines=10> */
.L_x_78:
[----:B------:R-:W-:Y:S05]  /*3880*/  BSYNC B1 ;  /* 0x0000000000017941 */ /* 0x000fea0003800000 */
.L_x_77:
        /* <DEDUP_REMOVED lines=9> */
.L_x_80:
[----:B------:R-:W-:Y:S05]  /*3920*/  BSYNC B1 ;  /* 0x0000000000017941 */ /* 0x000fea0003800000 */
.L_x_79:
        /* <DEDUP_REMOVED lines=9> */
.L_x_82:
[----:B------:R-:W-:Y:S05]  /*39c0*/  BSYNC B1 ;  /* 0x0000000000017941 */ /* 0x000fea0003800000 */
.L_x_81:
        /* <DEDUP_REMOVED lines=10> */
.L_x_84:
[----:B------:R-:W-:Y:S05]  /*3a70*/  BSYNC B1 ;  /* 0x0000000000017941 */ /* 0x000fea0003800000 */
.L_x_83:
        /* <DEDUP_REMOVED lines=10> */
.L_x_86:
[----:B------:R-:W-:Y:S05]  /*3b20*/  BSYNC B1 ;  /* 0x0000000000017941 */ /* 0x000fea0003800000 */
.L_x_85:
        /* <DEDUP_REMOVED lines=9> */
.L_x_88:
[----:B------:R-:W-:Y:S05]  /*3bc0*/  BSYNC B1 ;  /* 0x0000000000017941 */ /* 0x000fea0003800000 */
.L_x_87:
        /* <DEDUP_REMOVED lines=9> */
.L_x_90:
[----:B------:R-:W-:Y:S05]  /*3c60*/  BSYNC B1 ;  /* 0x0000000000017941 */ /* 0x000fea0003800000 */
.L_x_89:
        /* <DEDUP_REMOVED lines=10> */
.L_x_92:
[----:B------:R-:W-:Y:S05]  /*3d10*/  BSYNC B1 ;  /* 0x0000000000017941 */ /* 0x000fea0003800000 */
.L_x_91:
        /* <DEDUP_REMOVED lines=10> */
.L_x_94:
[----:B------:R-:W-:Y:S05]  /*3dc0*/  BSYNC B1 ;  /* 0x0000000000017941 */ /* 0x000fea0003800000 */
.L_x_93:
        /* <DEDUP_REMOVED lines=9> */
.L_x_96:
[----:B------:R-:W-:Y:S05]  /*3e60*/  BSYNC B1 ;  /* 0x0000000000017941 */ /* 0x000fea0003800000 */
.L_x_95:
        /* <DEDUP_REMOVED lines=9> */
.L_x_98:
[----:B------:R-:W-:Y:S05]  /*3f00*/  BSYNC B1 ;  /* 0x0000000000017941 */ /* 0x000fea0003800000 */
.L_x_97:
        /* <DEDUP_REMOVED lines=10> */
.L_x_100:
[----:B------:R-:W-:Y:S05]  /*3fb0*/  BSYNC B1 ;  /* 0x0000000000017941 */ /* 0x000fea0003800000 */
.L_x_99:
        /* <DEDUP_REMOVED lines=10> */
.L_x_102:
[----:B------:R-:W-:Y:S05]  /*4060*/  BSYNC B1 ;  /* 0x0000000000017941 */ /* 0x000fea0003800000 */
.L_x_101:
        /* <DEDUP_REMOVED lines=9> */
.L_x_104:
[----:B------:R-:W-:Y:S05]  /*4100*/  BSYNC B1 ;  /* 0x0000000000017941 */ /* 0x000fea0003800000 */
.L_x_103:
        /* <DEDUP_REMOVED lines=9> */
.L_x_106:
[----:B------:R-:W-:Y:S05]  /*41a0*/  BSYNC B1 ;  /* 0x0000000000017941 */ /* 0x000fea0003800000 */
.L_x_105:
        /* <DEDUP_REMOVED lines=10> */
.L_x_108:
[----:B------:R-:W-:Y:S05]  /*4250*/  BSYNC B1 ;  /* 0x0000000000017941 */ /* 0x000fea0003800000 */
.L_x_107:
        /* <DEDUP_REMOVED lines=10> */
.L_x_110:
[----:B------:R-:W-:Y:S05]  /*4300*/  BSYNC B1 ;  /* 0x0000000000017941 */ /* 0x000fea0003800000 */
.L_x_109:
        /* <DEDUP_REMOVED lines=9> */
.L_x_112:
[----:B------:R-:W-:Y:S05]  /*43a0*/  BSYNC B1 ;  /* 0x0000000000017941 */ /* 0x000fea0003800000 */
.L_x_111:
        /* <DEDUP_REMOVED lines=9> */
.L_x_114:
[----:B------:R-:W-:Y:S05]  /*4440*/  BSYNC B1 ;  /* 0x0000000000017941 */ /* 0x000fea0003800000 */
.L_x_113:
        /* <DEDUP_REMOVED lines=10> */
.L_x_116:
[----:B------:R-:W-:Y:S05]  /*44f0*/  BSYNC B1 ;  /* 0x0000000000017941 */ /* 0x000fea0003800000 */
.L_x_115:
        /* <DEDUP_REMOVED lines=10> */
.L_x_118:
[----:B------:R-:W-:Y:S05]  /*45a0*/  BSYNC B1 ;  /* 0x0000000000017941 */ /* 0x000fea0003800000 */
.L_x_117:
        /* <DEDUP_REMOVED lines=9> */
.L_x_120:
[----:B------:R-:W-:Y:S05]  /*4640*/  BSYNC B1 ;  /* 0x0000000000017941 */ /* 0x000fea0003800000 */
.L_x_119:
        /* <DEDUP_REMOVED lines=9> */
.L_x_122:
[----:B------:R-:W-:Y:S05]  /*46e0*/  BSYNC B1 ;  /* 0x0000000000017941 */ /* 0x000fea0003800000 */
.L_x_121:
        /* <DEDUP_REMOVED lines=10> */
.L_x_124:
[----:B------:R-:W-:Y:S05]  /*4790*/  BSYNC B1 ;  /* 0x0000000000017941 */ /* 0x000fea0003800000 */
.L_x_123:
        /* <DEDUP_REMOVED lines=10> */
.L_x_126:
[----:B------:R-:W-:Y:S05]  /*4840*/  BSYNC B1 ;  /* 0x0000000000017941 */ /* 0x000fea0003800000 */
.L_x_125:
        /* <DEDUP_REMOVED lines=9> */
.L_x_128:
[----:B------:R-:W-:Y:S05]  /*48e0*/  BSYNC B1 ;  /* 0x0000000000017941 */ /* 0x000fea0003800000 */
.L_x_127:
        /* <DEDUP_REMOVED lines=9> */
.L_x_130:
[----:B------:R-:W-:Y:S05]  /*4980*/  BSYNC B1 ;  /* 0x0000000000017941 */ /* 0x000fea0003800000 */
.L_x_129:
        /* <DEDUP_REMOVED lines=10> */
.L_x_132:
[----:B------:R-:W-:Y:S05]  /*4a30*/  BSYNC B1 ;  /* 0x0000000000017941 */ /* 0x000fea0003800000 */
.L_x_131:
        /* <DEDUP_REMOVED lines=10> */
.L_x_134:
[----:B------:R-:W-:Y:S05]  /*4ae0*/  BSYNC B1 ;  /* 0x0000000000017941 */ /* 0x000fea0003800000 */
.L_x_133:
        /* <DEDUP_REMOVED lines=9> */
.L_x_136:
[----:B------:R-:W-:Y:S05]  /*4b80*/  BSYNC B1 ;  /* 0x0000000000017941 */ /* 0x000fea0003800000 */
.L_x_135:
        /* <DEDUP_REMOVED lines=9> */
.L_x_138:
[----:B------:R-:W-:Y:S05]  /*4c20*/  BSYNC B1 ;  /* 0x0000000000017941 */ /* 0x000fea0003800000 */
.L_x_137:
        /* <DEDUP_REMOVED lines=10> */
.L_x_140:
[----:B------:R-:W-:Y:S05]  /*4cd0*/  BSYNC B1 ;  /* 0x0000000000017941 */ /* 0x000fea0003800000 */
.L_x_139:
        /* <DEDUP_REMOVED lines=10> */
.L_x_142:
[----:B------:R-:W-:Y:S05]  /*4d80*/  BSYNC B1 ;  /* 0x0000000000017941 */ /* 0x000fea0003800000 */
.L_x_141:
        /* <DEDUP_REMOVED lines=9> */
.L_x_144:
[----:B------:R-:W-:Y:S05]  /*4e20*/  BSYNC B1 ;  /* 0x0000000000017941 */ /* 0x000fea0003800000 */
.L_x_143:
        /* <DEDUP_REMOVED lines=9> */
.L_x_146:
[----:B------:R-:W-:Y:S05]  /*4ec0*/  BSYNC B1 ;  /* 0x0000000000017941 */ /* 0x000fea0003800000 */
.L_x_145:
        /* <DEDUP_REMOVED lines=10> */
.L_x_148:
[----:B------:R-:W-:Y:S05]  /*4f70*/  BSYNC B1 ;  /* 0x0000000000017941 */ /* 0x000fea0003800000 */
.L_x_147:
        /* <DEDUP_REMOVED lines=10> */
.L_x_150:
[----:B------:R-:W-:Y:S05]  /*5020*/  BSYNC B1 ;  /* 0x0000000000017941 */ /* 0x000fea0003800000 */
.L_x_149:
        /* <DEDUP_REMOVED lines=9> */
.L_x_152:
[----:B------:R-:W-:Y:S05]  /*50c0*/  BSYNC B1 ;  /* 0x0000000000017941 */ /* 0x000fea0003800000 */
.L_x_151:
        /* <DEDUP_REMOVED lines=9> */
.L_x_154:
[----:B------:R-:W-:Y:S05]  /*5160*/  BSYNC B1 ;  /* 0x0000000000017941 */ /* 0x000fea0003800000 */
.L_x_153:
        /* <DEDUP_REMOVED lines=10> */
.L_x_156:
[----:B------:R-:W-:Y:S05]  /*5210*/  BSYNC B1 ;  /* 0x0000000000017941 */ /* 0x000fea0003800000 */
.L_x_155:
        /* <DEDUP_REMOVED lines=10> */
.L_x_158:
[----:B------:R-:W-:Y:S05]  /*52c0*/  BSYNC B1 ;  /* 0x0000000000017941 */ /* 0x000fea0003800000 */
.L_x_157:
        /* <DEDUP_REMOVED lines=9> */
.L_x_160:
[----:B------:R-:W-:Y:S05]  /*5360*/  BSYNC B1 ;  /* 0x0000000000017941 */ /* 0x000fea0003800000 */
.L_x_159:
        /* <DEDUP_REMOVED lines=9> */
.L_x_162:
[----:B------:R-:W-:Y:S05]  /*5400*/  BSYNC B1 ;  /* 0x0000000000017941 */ /* 0x000fea0003800000 */
.L_x_161:
        /* <DEDUP_REMOVED lines=10> */
.L_x_164:
[----:B------:R-:W-:Y:S05]  /*54b0*/  BSYNC B1 ;  /* 0x0000000000017941 */ /* 0x000fea0003800000 */
.L_x_163:
        /* <DEDUP_REMOVED lines=10> */
.L_x_166:
[----:B------:R-:W-:Y:S05]  /*5560*/  BSYNC B1 ;  /* 0x0000000000017941 */ /* 0x000fea0003800000 */
.L_x_165:
        /* <DEDUP_REMOVED lines=9> */
.L_x_168:
[----:B------:R-:W-:Y:S05]  /*5600*/  BSYNC B1 ;  /* 0x0000000000017941 */ /* 0x000fea0003800000 */
.L_x_167:
        /* <DEDUP_REMOVED lines=9> */
.L_x_170:
[----:B------:R-:W-:Y:S05]  /*56a0*/  BSYNC B1 ;  /* 0x0000000000017941 */ /* 0x000fea0003800000 */
.L_x_169:
        /* <DEDUP_REMOVED lines=10> */
.L_x_172:
[----:B------:R-:W-:Y:S05]  /*5750*/  BSYNC B1 ;  /* 0x0000000000017941 */ /* 0x000fea0003800000 */
.L_x_171:
        /* <DEDUP_REMOVED lines=10> */
.L_x_174:
[----:B------:R-:W-:Y:S05]  /*5800*/  BSYNC B1 ;  /* 0x0000000000017941 */ /* 0x000fea0003800000 */
.L_x_173:
        /* <DEDUP_REMOVED lines=9> */
.L_x_176:
[----:B------:R-:W-:Y:S05]  /*58a0*/  BSYNC B1 ;  /* 0x0000000000017941 */ /* 0x000fea0003800000 */
.L_x_175:
        /* <DEDUP_REMOVED lines=9> */
.L_x_178:
[----:B------:R-:W-:Y:S05]  /*5940*/  BSYNC B1 ;  /* 0x0000000000017941 */ /* 0x000fea0003800000 */
.L_x_177:
        /* <DEDUP_REMOVED lines=10> */
.L_x_180:
[----:B------:R-:W-:Y:S05]  /*59f0*/  BSYNC B1 ;  /* 0x0000000000017941 */ /* 0x000fea0003800000 */
.L_x_179:
        /* <DEDUP_REMOVED lines=10> */
.L_x_182:
[----:B------:R-:W-:Y:S05]  /*5aa0*/  BSYNC B1 ;  /* 0x0000000000017941 */ /* 0x000fea0003800000 */
.L_x_181:
        /* <DEDUP_REMOVED lines=9> */
.L_x_184:
[----:B------:R-:W-:Y:S05]  /*5b40*/  BSYNC B1 ;  /* 0x0000000000017941 */ /* 0x000fea0003800000 */
.L_x_183:
        /* <DEDUP_REMOVED lines=9> */
.L_x_186:
[----:B------:R-:W-:Y:S05]  /*5be0*/  BSYNC B1 ;  /* 0x0000000000017941 */ /* 0x000fea0003800000 */
.L_x_185:
        /* <DEDUP_REMOVED lines=10> */
.L_x_188:
[----:B------:R-:W-:Y:S05]  /*5c90*/  BSYNC B1 ;  /* 0x0000000000017941 */ /* 0x000fea0003800000 */
.L_x_187:
        /* <DEDUP_REMOVED lines=10> */
.L_x_190:
[----:B------:R-:W-:Y:S05]  /*5d40*/  BSYNC B1 ;  /* 0x0000000000017941 */ /* 0x000fea0003800000 */
.L_x_189:
        /* <DEDUP_REMOVED lines=9> */
.L_x_192:
[----:B------:R-:W-:Y:S05]  /*5de0*/  BSYNC B1 ;  /* 0x0000000000017941 */ /* 0x000fea0003800000 */
.L_x_191:
        /* <DEDUP_REMOVED lines=9> */
.L_x_194:
[----:B------:R-:W-:Y:S05]  /*5e80*/  BSYNC B1 ;  /* 0x0000000000017941 */ /* 0x000fea0003800000 */
.L_x_193:
        /* <DEDUP_REMOVED lines=10> */
.L_x_196:
[----:B------:R-:W-:Y:S05]  /*5f30*/  BSYNC B1 ;  /* 0x0000000000017941 */ /* 0x000fea0003800000 */
.L_x_195:
        /* <DEDUP_REMOVED lines=10> */
.L_x_198:
[----:B------:R-:W-:Y:S05]  /*5fe0*/  BSYNC B1 ;  /* 0x0000000000017941 */ /* 0x000fea0003800000 */
.L_x_197:
        /* <DEDUP_REMOVED lines=9> */
.L_x_200:
[----:B------:R-:W-:Y:S05]  /*6080*/  BSYNC B1 ;  /* 0x0000000000017941 */ /* 0x000fea0003800000 */
.L_x_199:
        /* <DEDUP_REMOVED lines=9> */
.L_x_202:
[----:B------:R-:W-:Y:S05]  /*6120*/  BSYNC B1 ;  /* 0x0000000000017941 */ /* 0x000fea0003800000 */
.L_x_201:
        /* <DEDUP_REMOVED lines=10> */
.L_x_204:
[----:B------:R-:W-:Y:S05]  /*61d0*/  BSYNC B1 ;  /* 0x0000000000017941 */ /* 0x000fea0003800000 */
.L_x_203:
        /* <DEDUP_REMOVED lines=10> */
.L_x_206:
[----:B------:R-:W-:Y:S05]  /*6280*/  BSYNC B1 ;  /* 0x0000000000017941 */ /* 0x000fea0003800000 */
.L_x_205:
        /* <DEDUP_REMOVED lines=9> */
.L_x_208:
[----:B------:R-:W-:Y:S05]  /*6320*/  BSYNC B1 ;  /* 0x0000000000017941 */ /* 0x000fea0003800000 */
.L_x_207:
        /* <DEDUP_REMOVED lines=9> */
.L_x_210:
[----:B------:R-:W-:Y:S05]  /*63c0*/  BSYNC B1 ;  /* 0x0000000000017941 */ /* 0x000fea0003800000 */
.L_x_209:
        /* <DEDUP_REMOVED lines=10> */
.L_x_212:
[----:B------:R-:W-:Y:S05]  /*6470*/  BSYNC B1 ;  /* 0x0000000000017941 */ /* 0x000fea0003800000 */
.L_x_211:
        /* <DEDUP_REMOVED lines=10> */
.L_x_214:
[----:B------:R-:W-:Y:S05]  /*6520*/  BSYNC B1 ;  /* 0x0000000000017941 */ /* 0x000fea0003800000 */
.L_x_213:
        /* <DEDUP_REMOVED lines=9> */
.L_x_216:
[----:B------:R-:W-:Y:S05]  /*65c0*/  BSYNC B1 ;  /* 0x0000000000017941 */ /* 0x000fea0003800000 */
.L_x_215:
        /* <DEDUP_REMOVED lines=9> */
.L_x_218:
[----:B------:R-:W-:Y:S05]  /*6660*/  BSYNC B1 ;  /* 0x0000000000017941 */ /* 0x000fea0003800000 */
.L_x_217:
        /* <DEDUP_REMOVED lines=10> */
.L_x_220:
[----:B------:R-:W-:Y:S05]  /*6710*/  BSYNC B1 ;  /* 0x0000000000017941 */ /* 0x000fea0003800000 */
.L_x_219:
        /* <DEDUP_REMOVED lines=10> */
.L_x_222:
[----:B------:R-:W-:Y:S05]  /*67c0*/  BSYNC B1 ;  /* 0x0000000000017941 */ /* 0x000fea0003800000 */
.L_x_221:
        /* <DEDUP_REMOVED lines=9> */
.L_x_224:
[----:B------:R-:W-:Y:S05]  /*6860*/  BSYNC B1 ;  /* 0x0000000000017941 */ /* 0x000fea0003800000 */
.L_x_223:
        /* <DEDUP_REMOVED lines=9> */
.L_x_226:
[----:B------:R-:W-:Y:S05]  /*6900*/  BSYNC B1 ;  /* 0x0000000000017941 */ /* 0x000fea0003800000 */
.L_x_225:
        /* <DEDUP_REMOVED lines=10> */
.L_x_228:
[----:B------:R-:W-:Y:S05]  /*69b0*/  BSYNC B1 ;  /* 0x0000000000017941 */ /* 0x000fea0003800000 */
.L_x_227:
        /* <DEDUP_REMOVED lines=10> */
.L_x_230:
[----:B------:R-:W-:Y:S05]  /*6a60*/  BSYNC B1 ;  /* 0x0000000000017941 */ /* 0x000fea0003800000 */
.L_x_229:
        /* <DEDUP_REMOVED lines=9> */
.L_x_232:
[----:B------:R-:W-:Y:S05]  /*6b00*/  BSYNC B1 ;  /* 0x0000000000017941 */ /* 0x000fea0003800000 */
.L_x_231:
        /* <DEDUP_REMOVED lines=9> */
.L_x_234:
[----:B------:R-:W-:Y:S05]  /*6ba0*/  BSYNC B1 ;  /* 0x0000000000017941 */ /* 0x000fea0003800000 */
.L_x_233:
        /* <DEDUP_REMOVED lines=10> */
.L_x_236:
[----:B------:R-:W-:Y:S05]  /*6c50*/  BSYNC B1 ;  /* 0x0000000000017941 */ /* 0x000fea0003800000 */
.L_x_235:
        /* <DEDUP_REMOVED lines=10> */
.L_x_238:
[----:B------:R-:W-:Y:S05]  /*6d00*/  BSYNC B1 ;  /* 0x0000000000017941 */ /* 0x000fea0003800000 */
.L_x_237:
        /* <DEDUP_REMOVED lines=9> */
.L_x_240:
[----:B------:R-:W-:Y:S05]  /*6da0*/  BSYNC B1 ;  /* 0x0000000000017941 */ /* 0x000fea0003800000 */
.L_x_239:
        /* <DEDUP_REMOVED lines=9> */
.L_x_242:
[----:B------:R-:W-:Y:S05]  /*6e40*/  BSYNC B1 ;  /* 0x0000000000017941 */ /* 0x000fea0003800000 */
.L_x_241:
        /* <DEDUP_REMOVED lines=10> */
.L_x_244:
[----:B------:R-:W-:Y:S05]  /*6ef0*/  BSYNC B1 ;  /* 0x0000000000017941 */ /* 0x000fea0003800000 */
.L_x_243:
        /* <DEDUP_REMOVED lines=10> */
.L_x_246:
[----:B------:R-:W-:Y:S05]  /*6fa0*/  BSYNC B1 ;  /* 0x0000000000017941 */ /* 0x000fea0003800000 */
.L_x_245:
[----:B01-3-5:R-:W-:Y:S01]  /*6fb0*/  IMAD.U32 R7, R139, 0x10000, RZ ;  /* 0x000100008b077824 */ /* 0x02bfe200078e00ff */
        /* <DEDUP_REMOVED lines=8> */
.L_x_248:
[----:B------:R-:W-:Y:S05]  /*7040*/  BSYNC B1 ;  /* 0x0000000000017941 */ /* 0x000fea0003800000 */
.L_x_247:
[----:B-----5:R-:W-:Y:S01]  /*7050*/  IMAD.U32 R7, R139, 0x10000, RZ ;  /* 0x000100008b077824 */ /* 0x020fe200078e00ff */
[----:B------:R-:W-:Y:S01]  /*7060*/  ISETP.GT.AND P0, PT, R3, 0x8, P0 ;  /* 0x000000080300780c */ /* 0x000fe20000704270 */
[----:B0-----:R-:W-:Y:S01]  /*7070*/  @P1 IMAD.MOV.U32 R6, RZ, RZ, R12 ;  /* 0x000000ffff061224 */ /* 0x001fe200078e000c */
[----:B------:R-:W-:Y:S01]  /*7080*/  BSSY B1, `(.L_x_249) ;  /* 0x0000009000017945 */ /* 0x000fe20003800000 */
[----:B------:R-:W-:-:S04]  /*7090*/  FMUL R7, R7, R136 ;  /* 0x0000008807077220 */ /* 0x000fc80000400000 */
[----:B------:R-:W-:-:S05]  /*70a0*/  FFMA R7, R38, R23, R7 ;  /* 0x0000001726077223 */ /* 0x000fca0000000007 */
[----:B------:R-:W-:-:S04]  /*70b0*/  F2FP.BF16.F32.PACK_AB R7, RZ, R7 ;  /* 0x00000007ff07723e */ /* 0x000fc800000010ff */
[----:B------:R-:W-:Y:S01]  /*70c0*/  PRMT R8, R7, 0x7610, R8 ;  /* 0x0000761007087816 */ /* 0x000fe20000000008 */
[----:B------:R-:W-:-:S05]  /*70d0*/  @P1 IMAD.MOV.U32 R7, RZ, RZ, R13 ;  /* 0x000000ffff071224 */ /* 0x000fca00078e000d */
[----:B------:R0:W-:Y:S01]  /*70e0*/  @P1 STG.E.U16 desc[UR36][R6.64+0x1b0], R8 ;  /* 0x0001b00806001986 */ /* 0x0001e2000c101524 */
[----:B------:R-:W-:Y:S05]  /*70f0*/  @!P0 BRA `(.L_x_250) ;  /* 0x0000000000048947 */ /* 0x000fea0003800000 */
[----:B------:R3:W5:Y:S02]  /*7100*/  LDG.E.LTC128B.U16 R139, desc[UR36][R4.64+0x1b2] ;  /* 0x0001b224048b7981 */ /* 0x000764000c1e1520 */
.L_x_250:
[----:B------:R-:W-:Y:S05]  /*7110*/  BSYNC B1 ;  /* 0x0000000000017941 */ /* 0x000fea0003800000 */
.L_x_249:
[----:B------:R-:W-:Y:S05]  /*7120*/  @!P0 BRA `(.L_x_251) ;  /* 0x0000002400c08947 */ /* 0x000fea0003800000 */
[----:B-----5:R-:W-:-:S04]  /*7130*/  IMAD.U32 R139, R139, 0x10000, RZ ;  /* 0x000100008b8b7824 */ /* 0x020fc800078e00ff */
[----:B-1234-:R-:W-:-:S04]  /*7140*/  FMUL R4, R139, R136 ;  /* 0x000000888b047220 */ /* 0x01efc80000400000 */
[----:B------:R-:W-:-:S05]  /*7150*/  FFMA R4, R39, R23, R4 ;  /* 0x0000001727047223 */ /* 0x000fca0000000004 */
[----:B------:R-:W-:-:S05]  /*7160*/  F2FP.BF16.F32.PACK_AB R4, RZ, R4 ;  /* 0x00000004ff04723e */ /* 0x000fca00000010ff */
[----:B------:R1:W-:Y:S01]  /*7170*/  STG.E.U16 desc[UR36][R12.64+0x1b2], R4 ;  /* 0x0001b2040c007986 */ /* 0x0003e2000c101524 */
[----:B------:R-:W-:Y:S05]  /*7180*/  BRA `(.L_x_251) ;  /* 0x0000002400a87947 */ /* 0x000fea0003800000 */
.L_x_30:
[----:B------:R-:W-:Y:S01]  /*7190*/  ULDC.64 UR4, c[0x0][0x5c0] ;  /* 0x0001700000047ab9 */ /* 0x000fe20000000a00 */
[----:B------:R-:W-:Y:S01]  /*71a0*/  ISETP.GT.AND P3, PT, R10, 0x1, PT ;  /* 0x000000010a00780c */ /* 0x000fe20003f64270 */
[-C--:B------:R-:W-:Y:S01]  /*71b0*/  FMUL R120, R120, R23.reuse ;  /* 0x0000001778787220 */ /* 0x080fe20000400000 */
[----:B------:R-:W-:Y:S01]  /*71c0*/  LEA R8, P0, R6, UR4, 0x1 ;  /* 0x0000000406087c11 */ /* 0x000fe2000f8008ff */
[-C--:B------:R-:W-:Y:S01]  /*71d0*/  FMUL R121, R121, R23.reuse ;  /* 0x0000001779797220 */ /* 0x080fe20000400000 */
[----:B------:R-:W-:Y:S01]  /*71e0*/  SHF.L.U64.HI R5, R4, 0x4, R5 ;  /* 0x0000000404057819 */ /* 0x000fe20000010205 */
[-C--:B------:R-:W-:Y:S01]  /*71f0*/  FMUL R122, R122, R23.reuse ;  /* 0x000000177a7a7220 */ /* 0x080fe20000400000 */
[----:B------:R-:W-:Y:S01]  /*7200*/  LEA.HI.X R9, R6, UR5, R9, 0x1, P0 ;  /* 0x0000000506097c11 */ /* 0x000fe200080f0c09 */
[-C--:B------:R-:W-:Y:S01]  /*7210*/  FMUL R123, R123, R23.reuse ;  /* 0x000000177b7b7220 */ /* 0x080fe20000400000 */
[----:B------:R-:W-:Y:S01]  /*7220*/  ISETP.GT.AND P0, PT, R3, RZ, P3 ;  /* 0x000000ff0300720c */ /* 0x000fe20001f04270 */
[-C--:B------:R-:W-:Y:S01]  /*7230*/  FMUL R124, R124, R23.reuse ;  /* 0x000000177c7c7220 */ /* 0x080fe20000400000 */
[----:B------:R-:W-:Y:S01]  /*7240*/  F2FP.BF16.F32.PACK_AB R120, RZ, R120 ;  /* 0x00000078ff78723e */ /* 0x000fe200000010ff */
[----:B------:R-:W-:Y:S01]  /*7250*/  FMUL R125, R125, R23 ;  /* 0x000000177d7d7220 */ /* 0x000fe20000400000 */
[----:B------:R-:W-:Y:S01]  /*7260*/  F2FP.BF16.F32.PACK_AB R121, RZ, R121 ;  /* 0x00000079ff79723e */ /* 0x000fe200000010ff */
[-C--:B------:R-:W-:Y:S01]  /*7270*/  FMUL R126, R126, R23.reuse ;  /* 0x000000177e7e7220 */ /* 0x080fe20000400000 */
[----:B------:R-:W-:Y:S01]  /*7280*/  LEA R4, P4, R4, R8, 0x4 ;  /* 0x0000000804047211 */ /* 0x000fe200078820ff */
[----:B------:R-:W-:Y:S01]  /*7290*/  @P2 STG.E.U16 desc[UR36][R8.64], R120 ;  /* 0x0000007808002986 */ /* 0x000fe2000c101524 */
[----:B------:R-:W-:Y:S01]  /*72a0*/  ISETP.GT.AND P2, PT, R10, 0x8, PT ;  /* 0x000000080a00780c */ /* 0x000fe20003f44270 */
[-C--:B------:R-:W-:Y:S01]  /*72b0*/  FMUL R127, R127, R23.reuse ;  /* 0x000000177f7f7220 */ /* 0x080fe20000400000 */
[----:B------:R-:W-:Y:S01]  /*72c0*/  ISETP.GT.AND P1, PT, R3, 0x8, P1 ;  /* 0x000000080300780c */ /* 0x000fe20000f24270 */
[--C-:B------:R-:W-:Y:S01]  /*72d0*/  IMAD.X R5, R5, 0x1, R9.reuse, P4 ;  /* 0x0000000105057824 */ /* 0x100fe200020e0609 */
[C---:B------:R-:W-:Y:S01]  /*72e0*/  ISETP.GT.AND P5, PT, R3.reuse, RZ, P2 ;  /* 0x000000ff0300720c */ /* 0x040fe200017a4270 */
[--C-:B------:R-:W-:Y:S01]  /*72f0*/  @P0 IMAD.MOV.U32 R6, RZ, RZ, R8.reuse ;  /* 0x000000ffff060224 */ /* 0x100fe200078e0008 */
[----:B------:R-:W-:Y:S01]  /*7300*/  ISETP.GT.AND P3, PT, R3, 0x8, P3 ;  /* 0x000000080300780c */ /* 0x000fe20001f64270 */
[--C-:B------:R-:W-:Y:S01]  /*7310*/  @P0 IMAD.MOV.U32 R7, RZ, RZ, R9.reuse ;  /* 0x000000ffff070224 */ /* 0x100fe200078e0009 */
[----:B------:R-:W-:Y:S01]  /*7320*/  F2FP.BF16.F32.PACK_AB R122, RZ, R122 ;  /* 0x0000007aff7a723e */ /* 0x000fe200000010ff */
[----:B------:R-:W-:Y:S01]  /*7330*/  FMUL R128, R128, R23 ;  /* 0x0000001780807220 */ /* 0x000fe20000400000 */
[----:B------:R-:W-:Y:S01]  /*7340*/  F2FP.BF16.F32.PACK_AB R123, RZ, R123 ;  /* 0x0000007bff7b723e */ /* 0x000fe200000010ff */
[-C--:B------:R-:W-:Y:S01]  /*7350*/  FMUL R129, R129, R23.reuse ;  /* 0x0000001781817220 */ /* 0x080fe20000400000 */
[----:B------:R0:W-:Y:S01]  /*7360*/  @P0 STG.E.U16 desc[UR36][R6.64+0x2], R121 ;  /* 0x0000027906000986 */ /* 0x0001e2000c101524 */
[----:B------:R-:W-:Y:S01]  /*7370*/  ISETP.GT.AND P0, PT, R10, 0x9, PT ;  /* 0x000000090a00780c */ /* 0x000fe20003f04270 */
[-C--:B------:R-:W-:Y:S01]  /*7380*/  FMUL R130, R130, R23.reuse ;  /* 0x0000001782827220 */ /* 0x080fe20000400000 */
[----:B------:R-:W-:Y:S01]  /*7390*/  F2FP.BF16.F32.PACK_AB R124, RZ, R124 ;  /* 0x0000007cff7c723e */ /* 0x000fe200000010ff */
[----:B------:R-:W-:Y:S01]  /*73a0*/  @P1 STG.E.U16 desc[UR36][R4.64], R122 ;  /* 0x0000007a04001986 */ /* 0x000fe2000c101524 */
[----:B------:R-:W-:Y:S01]  /*73b0*/  ISETP.GT.AND P4, PT, R3, RZ, P0 ;  /* 0x000000ff0300720c */ /* 0x000fe20000784270 */
[----:B------:R-:W-:Y:S01]  /*73c0*/  FMUL R131, R131, R23 ;  /* 0x0000001783837220 */ /* 0x000fe20000400000 */
[----:B------:R-:W-:Y:S01]  /*73d0*/  ISETP.GT.AND P1, PT, R10, 0x10, PT ;  /* 0x000000100a00780c */ /* 0x000fe20003f24270 */
[----:B------:R-:W-:Y:S01]  /*73e0*/  @P3 STG.E.U16 desc[UR36][R4.64+0x2], R123 ;  /* 0x0000027b04003986 */ /* 0x000fe2000c101524 */
[----:B------:R-:W-:Y:S01]  /*73f0*/  F2FP.BF16.F32.PACK_AB R125, RZ, R125 ;  /* 0x0000007dff7d723e */ /* 0x000fe200000010ff */
[-C--:B------:R-:W-:Y:S01]  /*7400*/  FMUL R132, R132, R23.reuse ;  /* 0x0000001784847220 */ /* 0x080fe20000400000 */
[C---:B------:R-:W-:Y:S01]  /*7410*/  ISETP.GT.AND P2, PT, R3.reuse, 0x8, P2 ;  /* 0x000000080300780c */ /* 0x040fe20001744270 */
[--C-:B0-----:R-:W-:Y:S01]  /*7420*/  @P5 IMAD.MOV.U32 R6, RZ, RZ, R8.reuse ;  /* 0x000000ffff065224 */ /* 0x101fe200078e0008 */
[----:B------:R-:W-:Y:S01]  /*7430*/  ISETP.GT.AND P3, PT, R3, 0x8, P0 ;  /* 0x000000080300780c */ /* 0x000fe20000764270 */
[--C-:B------:R-:W-:Y:S01]  /*7440*/  @P5 IMAD.MOV.U32 R7, RZ, RZ, R9.reuse ;  /* 0x000000ffff075224 */ /* 0x100fe200078e0009 */
[----:B------:R-:W-:Y:S01]  /*7450*/  ISETP.GT.AND P0, PT, R10, 0x11, PT ;  /* 0x000000110a00780c */ /* 0x000fe20003f04270 */
[-C--:B------:R-:W-:Y:S01]  /*7460*/  FMUL R133, R133, R23.reuse ;  /* 0x0000001785857220 */ /* 0x080fe20000400000 */
[----:B------:R-:W-:Y:S01]  /*7470*/  F2FP.BF16.F32.PACK_AB R126, RZ, R126 ;  /* 0x0000007eff7e723e */ /* 0x000fe200000010ff */
[-C--:B------:R-:W-:Y:S01]  /*7480*/  FMUL R134, R134, R23.reuse ;  /* 0x0000001786867220 */ /* 0x080fe20000400000 */
[----:B------:R0:W-:Y:S01]  /*7490*/  @P5 STG.E.U16 desc[UR36][R6.64+0x10], R124 ;  /* 0x0000107c06005986 */ /* 0x0001e2000c101524 */
[----:B------:R-:W-:Y:S01]  /*74a0*/  ISETP.GT.AND P5, PT, R3, RZ, P1 ;  /* 0x000000ff0300720c */ /* 0x000fe20000fa4270 */
[----:B------:R-:W-:Y:S01]  /*74b0*/  FMUL R135, R135, R23 ;  /* 0x0000001787877220 */ /* 0x000fe20000400000 */
[----:B------:R-:W-:Y:S01]  /*74c0*/  F2FP.BF16.F32.PACK_AB R127, RZ, R127 ;  /* 0x0000007fff7f723e */ /* 0x000fe200000010ff */
[-C--:B------:R-:W-:Y:S01]  /*74d0*/  FMUL R104, R104, R23.reuse ;  /* 0x0000001768687220 */ /* 0x080fe20000400000 */
[----:B------:R-:W-:Y:S01]  /*74e0*/  F2FP.BF16.F32.PACK_AB R128, RZ, R128 ;  /* 0x00000080ff80723e */ /* 0x000fe200000010ff */
[----:B------:R-:W-:Y:S01]  /*74f0*/  FMUL R105, R105, R23 ;  /* 0x0000001769697220 */ /* 0x000fe20000400000 */
[----:B------:R-:W-:Y:S01]  /*7500*/  F2FP.BF16.F32.PACK_AB R129, RZ, R129 ;  /* 0x00000081ff81723e */ /* 0x000fe200000010ff */
[-C--:B------:R-:W-:Y:S01]  /*7510*/  FMUL R106, R106, R23.reuse ;  /* 0x000000176a6a7220 */ /* 0x080fe20000400000 */
[----:B------:R-:W-:Y:S01]  /*7520*/  ISETP.GT.AND P1, PT, R3, 0x8, P1 ;  /* 0x000000080300780c */ /* 0x000fe20000f24270 */
[----:B------:R-:W-:Y:S01]  /*7530*/  FMUL R107, R107, R23 ;  /* 0x000000176b6b7220 */ /* 0x000fe20000400000 */
[----:B------:R-:W-:Y:S01]  /*7540*/  F2FP.BF16.F32.PACK_AB R130, RZ, R130 ;  /* 0x00000082ff82723e */ /* 0x000fe200000010ff */
[--C-:B0-----:R-:W-:Y:S01]  /*7550*/  @P4 IMAD.MOV.U32 R6, RZ, RZ, R8.reuse ;  /* 0x000000ffff064224 */ /* 0x101fe200078e0008 */
[----:B------:R-:W-:Y:S01]  /*7560*/  F2FP.BF16.F32.PACK_AB R131, RZ, R131 ;  /* 0x00000083ff83723e */ /* 0x000fe200000010ff */
[--C-:B------:R-:W-:Y:S01]  /*7570*/  @P4 IMAD.MOV.U32 R7, RZ, RZ, R9.reuse ;  /* 0x000000ffff074224 */ /* 0x100fe200078e0009 */
[----:B------:R-:W-:Y:S01]  /*7580*/  F2FP.BF16.F32.PACK_AB R132, RZ, R132 ;  /* 0x00000084ff84723e */ /* 0x000fe200000010ff */
[----:B------:R-:W-:Y:S01]  /*7590*/  FMUL R108, R108, R23 ;  /* 0x000000176c6c7220 */ /* 0x000fe20000400000 */
[----:B------:R-:W-:Y:S01]  /*75a0*/  F2FP.BF16.F32.PACK_AB R133, RZ, R133 ;  /* 0x00000085ff85723e */ /* 0x000fe200000010ff */
[-C--:B------:R-:W-:Y:S01]  /*75b0*/  FMUL R109, R109, R23.reuse ;  /* 0x000000176d6d7220 */ /* 0x080fe20000400000 */
[----:B------:R0:W-:Y:S01]  /*75c0*/  @P4 STG.E.U16 desc[UR36][R6.64+0x12], R125 ;  /* 0x0000127d06004986 */ /* 0x0001e2000c101524 */
[----:B------:R-:W-:Y:S01]  /*75d0*/  ISETP.GT.AND P4, PT, R3, RZ, P0 ;  /* 0x000000ff0300720c */ /* 0x000fe20000784270 */
[-C--:B------:R-:W-:Y:S01]  /*75e0*/  FMUL R110, R110, R23.reuse ;  /* 0x000000176e6e7220 */ /* 0x080fe20000400000 */
[----:B------:R-:W-:Y:S01]  /*75f0*/  F2FP.BF16.F32.PACK_AB R134, RZ, R134 ;  /* 0x00000086ff86723e */ /* 0x000fe200000010ff */
[----:B------:R-:W-:Y:S01]  /*7600*/  @P2 STG.E.U16 desc[UR36][R4.64+0x10], R126 ;  /* 0x0000107e04002986 */ /* 0x000fe2000c101524 */
[----:B------:R-:W-:Y:S01]  /*7610*/  ISETP.GT.AND P2, PT, R10, 0x18, PT ;  /* 0x000000180a00780c */ /* 0x000fe20003f44270 */
[----:B------:R-:W-:Y:S01]  /*7620*/  FMUL R111, R111, R23 ;  /* 0x000000176f6f7220 */ /* 0x000fe20000400000 */
[----:B------:R-:W-:Y:S01]  /*7630*/  F2FP.BF16.F32.PACK_AB R135, RZ, R135 ;  /* 0x00000087ff87723e */ /* 0x000fe200000010ff */
[----:B------:R-:W-:Y:S01]  /*7640*/  @P3 STG.E.U16 desc[UR36][R4.64+0x12], R127 ;  /* 0x0000127f04003986 */ /* 0x000fe2000c101524 */
[----:B------:R-:W-:Y:S01]  /*7650*/  ISETP.GT.AND P3, PT, R3, 0x8, P0 ;  /* 0x000000080300780c */ /* 0x000fe20000764270 */
[----:B------:R-:W-:Y:S01]  /*7660*/  FMUL R112, R112, R23 ;  /* 0x0000001770707220 */ /* 0x000fe20000400000 */
[----:B------:R-:W-:Y:S01]  /*7670*/  ISETP.GT.AND P0, PT, R10, 0x19, PT ;  /* 0x000000190a00780c */ /* 0x000fe20003f04270 */
[--C-:B0-----:R-:W-:Y:S01]  /*7680*/  @P5 IMAD.MOV.U32 R6, RZ, RZ, R8.reuse ;  /* 0x000000ffff065224 */ /* 0x101fe200078e0008 */
[----:B------:R-:W-:Y:S01]  /*7690*/  F2FP.BF16.F32.PACK_AB R104, RZ, R104 ;  /* 0x00000068ff68723e */ /* 0x000fe200000010ff */
[--C-:B------:R-:W-:Y:S01]  /*76a0*/  @P5 IMAD.MOV.U32 R7, RZ, RZ, R9.reuse ;  /* 0x000000ffff075224 */ /* 0x100fe200078e0009 */
[----:B------:R-:W-:Y:S01]  /*76b0*/  F2FP.BF16.F32.PACK_AB R105, RZ, R105 ;  /* 0x00000069ff69723e */ /* 0x000fe200000010ff */
        /* <DEDUP_REMOVED lines=12> */
[----:B------:R-:W-:Y:S01]  /*7780*/  F2FP.BF16.F32.PACK_AB R110, RZ, R110 ;  /* 0x0000006eff6e723e */ /* 0x000fe200000010ff */
[----:B------:R-:W-:Y:S01]  /*7790*/  FMUL R119, R119, R23 ;  /* 0x0000001777777220 */ /* 0x000fe20000400000 */
[----:B------:R-:W-:Y:S01]  /*77a0*/  F2FP.BF16.F32.PACK_AB R111, RZ, R111 ;  /* 0x0000006fff6f723e */ /* 0x000fe200000010ff */
        /* <DEDUP_REMOVED lines=8> */
[C---:B------:R-:W-:Y:S01]  /*7830*/  ISETP.GT.AND P4, PT, R3.reuse, RZ, P0 ;  /* 0x000000ff0300720c */ /* 0x040fe20000784270 */
[----:B------:R-:W-:Y:S01]  /*7840*/  FMUL R90, R90, R23 ;  /* 0x000000175a5a7220 */ /* 0x000fe20000400000 */
[----:B------:R-:W-:Y:S01]  /*7850*/  F2FP.BF16.F32.PACK_AB R115, RZ, R115 ;  /* 0x00000073ff73723e */ /* 0x000fe200000010ff */
[----:B------:R-:W-:Y:S01]  /*7860*/  @P1 STG.E.U16 desc[UR36][R4.64+0x20], R130 ;  /* 0x0000208204001986 */ /* 0x000fe2000c101524 */
[----:B------:R-:W-:Y:S01]  /*7870*/  ISETP.GT.AND P1, PT, R3, 0x8, P2 ;  /* 0x000000080300780c */ /* 0x000fe20001724270 */
[-C--:B------:R-:W-:Y:S01]  /*7880*/  FMUL R91, R91, R23.reuse ;  /* 0x000000175b5b7220 */ /* 0x080fe20000400000 */
[----:B------:R-:W-:Y:S01]  /*7890*/  ISETP.GT.AND P2, PT, R10, 0x20, PT ;  /* 0x000000200a00780c */ /* 0x000fe20003f44270 */
        /* <DEDUP_REMOVED lines=232> */
[----:B0-----:R-:W-:Y:S01]  /*8720*/  @P5 IMAD.MOV.U32 R6, RZ, RZ, R8 ;  /* 0x000000ffff065224 */ /* 0x001fe200078e0008 */
[----:B------:R-:W-:Y:S01]  /*8730*/  F2FP.BF16.F32.PACK_AB R28, RZ, R28 ;  /* 0x0000001cff1c723e */ /* 0x000fe200000010ff */
[----:B------:R-:W-:Y:S01]  /*8740*/  @P5 IMAD.MOV.U32 R7, RZ, RZ, R9 ;  /* 0x000000ffff075224 */ /* 0x000fe200078e0009 */
[----:B------:R-:W-:Y:S01]  /*8750*/  F2FP.BF16.F32.PACK_AB R29, RZ, R29 ;  /* 0x0000001dff1d723e */ /* 0x000fe200000010ff */
[-C--:B------:R-:W-:Y:S01]  /*8760*/  FMUL R37, R37, R23.reuse ;  /* 0x0000001725257220 */ /* 0x080fe20000400000 */
[----:B------:R-:W-:Y:S01]  /*8770*/  F2FP.BF16.F32.PACK_AB R30, RZ, R30 ;  /* 0x0000001eff1e723e */ /* 0x000fe200000010ff */
[-C--:B------:R-:W-:Y:S01]  /*8780*/  FMUL R38, R38, R23.reuse ;  /* 0x0000001726267220 */ /* 0x080fe20000400000 */
[----:B------:R0:W-:Y:S01]  /*8790*/  @P5 STG.E.U16 desc[UR36][R6.64+0x90], R92 ;  /* 0x0000905c06005986 */ /* 0x0001e2000c101524 */
[----:B------:R-:W-:Y:S01]  /*87a0*/  ISETP.GT.AND P5, PT, R3, RZ, P2 ;  /* 0x000000ff0300720c */ /* 0x000fe200017a4270 */
[----:B------:R-:W-:Y:S01]  /*87b0*/  FMUL R39, R39, R23 ;  /* 0x0000001727277220 */ /* 0x000fe20000400000 */
[----:B------:R-:W-:-:S02]  /*87c0*/  F2FP.BF16.F32.PACK_AB R31, RZ, R31 ;  /* 0x0000001fff1f723e */ /* 0x000fc400000010ff */
[----:B------:R-:W-:Y:S02]  /*87d0*/  F2FP.BF16.F32.PACK_AB R32, RZ, R32 ;  /* 0x00000020ff20723e */ /* 0x000fe400000010ff */
[----:B------:R-:W-:Y:S02]  /*87e0*/  F2FP.BF16.F32.PACK_AB R33, RZ, R33 ;  /* 0x00000021ff21723e */ /* 0x000fe400000010ff */
[----:B------:R-:W-:Y:S02]  /*87f0*/  F2FP.BF16.F32.PACK_AB R34, RZ, R34 ;  /* 0x00000022ff22723e */ /* 0x000fe400000010ff */
[----:B------:R-:W-:Y:S01]  /*8800*/  F2FP.BF16.F32.PACK_AB R35, RZ, R35 ;  /* 0x00000023ff23723e */ /* 0x000fe200000010ff */
[----:B0-----:R-:W-:Y:S01]  /*8810*/  @P4 IMAD.MOV.U32 R6, RZ, RZ, R8 ;  /* 0x000000ffff064224 */ /* 0x001fe200078e0008 */
[----:B------:R-:W-:Y:S01]  /*8820*/  F2FP.BF16.F32.PACK_AB R36, RZ, R36 ;  /* 0x00000024ff24723e */ /* 0x000fe200000010ff */
[----:B------:R-:W-:Y:S01]  /*8830*/  @P4 IMAD.MOV.U32 R7, RZ, RZ, R9 ;  /* 0x000000ffff074224 */ /* 0x000fe200078e0009 */
[----:B------:R-:W-:-:S02]  /*8840*/  F2FP.BF16.F32.PACK_AB R37, RZ, R37 ;  /* 0x00000025ff25723e */ /* 0x000fc400000010ff */
[----:B------:R-:W-:Y:S02]  /*8850*/  F2FP.BF16.F32.PACK_AB R38, RZ, R38 ;  /* 0x00000026ff26723e */ /* 0x000fe400000010ff */
[----:B------:R0:W-:Y:S01]  /*8860*/  @P4 STG.E.U16 desc[UR36][R6.64+0x92], R93 ;  /* 0x0000925d06004986 */ /* 0x0001e2000c101524 */
[C---:B------:R-:W-:Y:S02]  /*8870*/  ISETP.GT.AND P4, PT, R3.reuse, RZ, P0 ;  /* 0x000000ff0300720c */ /* 0x040fe40000784270 */
[----:B------:R-:W-:Y:S01]  /*8880*/  F2FP.BF16.F32.PACK_AB R39, RZ, R39 ;  /* 0x00000027ff27723e */ /* 0x000fe200000010ff */
[----:B------:R-:W-:Y:S01]  /*8890*/  @P1 STG.E.U16 desc[UR36][R4.64+0x90], R94 ;  /* 0x0000905e04001986 */ /* 0x000fe2000c101524 */
[C---:B------:R-:W-:Y:S02]  /*88a0*/  ISETP.GT.AND P1, PT, R3.reuse, 0x8, P2 ;  /* 0x000000080300780c */ /* 0x040fe40001724270 */
[----:B------:R-:W-:Y:S01]  /*88b0*/  ISETP.GT.AND P2, PT, R10, 0x58, PT ;  /* 0x000000580a00780c */ /* 0x000fe20003f44270 */
[----:B------:R-:W-:Y:S01]  /*88c0*/  @P3 STG.E.U16 desc[UR36][R4.64+0x92], R95 ;  /* 0x0000925f04003986 */ /* 0x000fe2000c101524 */
[----:B------:R-:W-:-:S02]  /*88d0*/  ISETP.GT.AND P3, PT, R3, 0x8, P0 ;  /* 0x000000080300780c */ /* 0x000fc40000764270 */
[----:B------:R-:W-:Y:S01]  /*88e0*/  ISETP.GT.AND P0, PT, R10, 0x59, PT ;  /* 0x000000590a00780c */ /* 0x000fe20003f04270 */
[----:B0-----:R-:W-:Y:S02]  /*88f0*/  @P5 IMAD.MOV.U32 R6, RZ, RZ, R8 ;  /* 0x000000ffff065224 */ /* 0x001fe400078e0008 */
[----:B------:R-:W-:-:S05]  /*8900*/  @P5 IMAD.MOV.U32 R7, RZ, RZ, R9 ;  /* 0x000000ffff075224 */ /* 0x000fca00078e0009 */
[----:B------:R0:W-:Y:S01]  /*8910*/  @P5 STG.E.U16 desc[UR36][R6.64+0xa0], R96 ;  /* 0x0000a06006005986 */ /* 0x0001e2000c101524 */
[----:B------:R-:W-:Y:S01]  /*8920*/  ISETP.GT.AND P5, PT, R3, RZ, P2 ;  /* 0x000000ff0300720c */ /* 0x000fe200017a4270 */
[----:B0-----:R-:W-:Y:S02]  /*8930*/  @P4 IMAD.MOV.U32 R6, RZ, RZ, R8 ;  /* 0x000000ffff064224 */ /* 0x001fe400078e0008 */
[----:B------:R-:W-:-:S05]  /*8940*/  @P4 IMAD.MOV.U32 R7, RZ, RZ, R9 ;  /* 0x000000ffff074224 */ /* 0x000fca00078e0009 */
[----:B------:R0:W-:Y:S01]  /*8950*/  @P4 STG.E.U16 desc[UR36][R6.64+0xa2], R97 ;  /* 0x0000a26106004986 */ /* 0x0001e2000c101524 */
[----:B------:R-:W-:-:S03]  /*8960*/  ISETP.GT.AND P4, PT, R3, RZ, P0 ;  /* 0x000000ff0300720c */ /* 0x000fc60000784270 */
[----:B------:R-:W-:Y:S01]  /*8970*/  @P1 STG.E.U16 desc[UR36][R4.64+0xa0], R98 ;  /* 0x0000a06204001986 */ /* 0x000fe2000c101524 */
[C---:B------:R-:W-:Y:S02]  /*8980*/  ISETP.GT.AND P1, PT, R3.reuse, 0x8, P2 ;  /* 0x000000080300780c */ /* 0x040fe40001724270 */
[C---:B------:R-:W-:Y:S01]  /*8990*/  ISETP.GT.AND P2, PT, R10.reuse, 0x60, PT ;  /* 0x000000600a00780c */ /* 0x040fe20003f44270 */
[----:B------:R-:W-:Y:S01]  /*89a0*/  @P3 STG.E.U16 desc[UR36][R4.64+0xa2], R99 ;  /* 0x0000a26304003986 */ /* 0x000fe2000c101524 */
[----:B------:R-:W-:Y:S02]  /*89b0*/  ISETP.GT.AND P3, PT, R3, 0x8, P0 ;  /* 0x000000080300780c */ /* 0x000fe40000764270 */
        /* <DEDUP_REMOVED lines=144> */
[C---:B------:R-:W-:Y:S02]  /*92c0*/  ISETP.GT.AND P5, PT, R3.reuse, RZ, P2 ;  /* 0x000000ff0300720c */ /* 0x040fe400017a4270 */
[----:B------:R-:W-:Y:S01]  /*92d0*/  ISETP.GT.AND P2, PT, R3, 0x8, P2 ;  /* 0x000000080300780c */ /* 0x000fe20001744270 */
[----:B0-----:R-:W-:Y:S02]  /*92e0*/  @P4 IMAD.MOV.U32 R6, RZ, RZ, R8 ;  /* 0x000000ffff064224 */ /* 0x001fe400078e0008 */
[----:B------:R-:W-:-:S05]  /*92f0*/  @P4 IMAD.MOV.U32 R7, RZ, RZ, R9 ;  /* 0x000000ffff074224 */ /* 0x000fca00078e0009 */
[----:B------:R0:W-:Y:S01]  /*9300*/  @P4 STG.E.U16 desc[UR36][R6.64+0x152], R45 ;  /* 0x0001522d06004986 */ /* 0x0001e2000c101524 */
[C---:B------:R-:W-:Y:S02]  /*9310*/  ISETP.GT.AND P4, PT, R3.reuse, RZ, P0 ;  /* 0x000000ff0300720c */ /* 0x040fe40000784270 */
[----:B------:R-:W-:Y:S01]  /*9320*/  ISETP.GT.AND P0, PT, R3, 0x8, P0 ;  /* 0x000000080300780c */ /* 0x000fe20000704270 */
[----:B------:R-:W-:Y:S01]  /*9330*/  @P1 STG.E.U16 desc[UR36][R4.64+0x150], R46 ;  /* 0x0001502e04001986 */ /* 0x000fe2000c101524 */
[----:B------:R-:W-:-:S03]  /*9340*/  ISETP.GT.AND P1, PT, R10, 0xb9, PT ;  /* 0x000000b90a00780c */ /* 0x000fc60003f24270 */
[----:B------:R-:W-:Y:S01]  /*9350*/  @P3 STG.E.U16 desc[UR36][R4.64+0x152], R47 ;  /* 0x0001522f04003986 */ /* 0x000fe2000c101524 */
        /* <DEDUP_REMOVED lines=14> */
[----:B------:R-:W-:-:S05]  /*9440*/  ISETP.GT.AND P0, PT, R10, 0xc1, PT ;  /* 0x000000c10a00780c */ /* 0x000fca0003f04270 */
        /* <DEDUP_REMOVED lines=8> */
[----:B------:R-:W-:-:S03]  /*94d0*/  ISETP.GT.AND P5, PT, R3, RZ, P0 ;  /* 0x000000ff0300720c */ /* 0x000fc600007a4270 */
[----:B------:R-:W-:Y:S04]  /*94e0*/  @P3 STG.E.U16 desc[UR36][R4.64+0x170], R54 ;  /* 0x0001703604003986 */ /* 0x000fe8000c101524 */
[----:B------:R-:W-:Y:S01]  /*94f0*/  @P1 STG.E.U16 desc[UR36][R4.64+0x172], R55 ;  /* 0x0001723704001986 */ /* 0x000fe2000c101524 */
[C---:B------:R-:W-:Y:S02]  /*9500*/  ISETP.GT.AND P1, PT, R3.reuse, 0x8, P0 ;  /* 0x000000080300780c */ /* 0x040fe40000724270 */
[----:B------:R-:W-:Y:S01]  /*9510*/  ISETP.GT.AND P0, PT, R10, 0xc9, PT ;  /* 0x000000c90a00780c */ /* 0x000fe20003f04270 */
[----:B0-----:R-:W-:Y:S02]  /*9520*/  @P4 IMAD.MOV.U32 R6, RZ, RZ, R8 ;  /* 0x000000ffff064224 */ /* 0x001fe400078e0008 */
[----:B------:R-:W-:Y:S01]  /*9530*/  @P4 IMAD.MOV.U32 R7, RZ, RZ, R9 ;  /* 0x000000ffff074224 */ /* 0x000fe200078e0009 */
[----:B------:R-:W-:-:S04]  /*9540*/  ISETP.GT.AND P3, PT, R3, RZ, P0 ;  /* 0x000000ff0300720c */ /* 0x000fc80000764270 */
[----:B------:R0:W-:Y:S01]  /*9550*/  @P4 STG.E.U16 desc[UR36][R6.64+0x180], R24 ;  /* 0x0001801806004986 */ /* 0x0001e2000c101524 */
[----:B------:R-:W-:Y:S01]  /*9560*/  ISETP.GT.AND P4, PT, R10, 0xc8, PT ;  /* 0x000000c80a00780c */ /* 0x000fe20003f84270 */
        /* <DEDUP_REMOVED lines=12> */
[----:B------:R-:W-:Y:S02]  /*9630*/  ISETP.GT.AND P5, PT, R3, 0x8, P0 ;  /* 0x000000080300780c */ /* 0x000fe400007a4270 */
[----:B------:R-:W-:Y:S01]  /*9640*/  ISETP.GT.AND P0, PT, R10, 0xd1, PT ;  /* 0x000000d10a00780c */ /* 0x000fe20003f04270 */
[----:B0-----:R-:W-:Y:S02]  /*9650*/  @P3 IMAD.MOV.U32 R6, RZ, RZ, R8 ;  /* 0x000000ffff063224 */ /* 0x001fe400078e0008 */
[----:B------:R-:W-:-:S05]  /*9660*/  @P3 IMAD.MOV.U32 R7, RZ, RZ, R9 ;  /* 0x000000ffff073224 */ /* 0x000fca00078e0009 */
[----:B------:R0:W-:Y:S01]  /*9670*/  @P3 STG.E.U16 desc[UR36][R6.64+0x192], R29 ;  /* 0x0001921d06003986 */ /* 0x0001e2000c101524 */
[----:B------:R-:W-:-:S03]  /*9680*/  ISETP.GT.AND P3, PT, R10, 0xd0, PT ;  /* 0x000000d00a00780c */ /* 0x000fc60003f64270 */
[----:B------:R-:W-:Y:S01]  /*9690*/  @P4 STG.E.U16 desc[UR36][R4.64+0x190], R30 ;  /* 0x0001901e04004986 */ /* 0x000fe2000c101524 */
[C---:B------:R-:W-:Y:S02]  /*96a0*/  ISETP.GT.AND P4, PT, R3.reuse, RZ, P3 ;  /* 0x000000ff0300720c */ /* 0x040fe40001f84270 */
[C---:B------:R-:W-:Y:S01]  /*96b0*/  ISETP.GT.AND P3, PT, R3.reuse, 0x8, P3 ;  /* 0x000000080300780c */ /* 0x040fe20001f64270 */
[----:B------:R-:W-:Y:S01]  /*96c0*/  @P5 STG.E.U16 desc[UR36][R4.64+0x192], R31 ;  /* 0x0001921f04005986 */ /* 0x000fe2000c101524 */
[C---:B------:R-:W-:Y:S02]  /*96d0*/  ISETP.GT.AND P5, PT, R3.reuse, RZ, P0 ;  /* 0x000000ff0300720c */ /* 0x040fe400007a4270 */
[----:B------:R-:W-:-:S07]  /*96e0*/  ISETP.GT.AND P0, PT, R3, 0x8, P0 ;  /* 0x000000080300780c */ /* 0x000fce0000704270 */
        /* <DEDUP_REMOVED lines=10> */
[----:B------:R-:W-:Y:S04]  /*9790*/  @P3 STG.E.U16 desc[UR36][R4.64+0x1a0], R34 ;  /* 0x0001a02204003986 */ /* 0x000fe8000c101524 */
[----:B------:R-:W-:Y:S06]  /*97a0*/  @P0 STG.E.U16 desc[UR36][R4.64+0x1a2], R35 ;  /* 0x0001a22304000986 */ /* 0x000fec000c101524 */
[----:B0-----:R-:W-:-:S02]  /*97b0*/  @P5 IMAD.MOV.U32 R6, RZ, RZ, R8 ;  /* 0x000000ffff065224 */ /* 0x001fc400078e0008 */
[----:B------:R-:W-:-:S05]  /*97c0*/  @P5 IMAD.MOV.U32 R7, RZ, RZ, R9 ;  /* 0x000000ffff075224 */ /* 0x000fca00078e0009 */
[----:B------:R0:W-:Y:S04]  /*97d0*/  @P5 STG.E.U16 desc[UR36][R6.64+0x1b0], R36 ;  /* 0x0001b02406005986 */ /* 0x0001e8000c101524 */
[----:B------:R1:W-:Y:S04]  /*97e0*/  @P4 STG.E.U16 desc[UR36][R8.64+0x1b2], R37 ;  /* 0x0001b22508004986 */ /* 0x0003e8000c101524 */
[----:B------:R1:W-:Y:S01]  /*97f0*/  @P2 STG.E.U16 desc[UR36][R4.64+0x1b0], R38 ;  /* 0x0001b02604002986 */ /* 0x0003e2000c101524 */
[----:B0-----:R-:W-:Y:S02]  /*9800*/  @P1 IMAD.MOV.U32 R6, RZ, RZ, R4 ;  /* 0x000000ffff061224 */ /* 0x001fe400078e0004 */
[----:B------:R-:W-:-:S05]  /*9810*/  @P1 IMAD.MOV.U32 R7, RZ, RZ, R5 ;  /* 0x000000ffff071224 */ /* 0x000fca00078e0005 */
[----:B------:R1:W-:Y:S02]  /*9820*/  @P1 STG.E.U16 desc[UR36][R6.64+0x1b2], R39 ;  /* 0x0001b22706001986 */ /* 0x0003e4000c101524 */
.L_x_251:
[----:B------:R-:W-:Y:S05]  /*9830*/  BSYNC B0 ;  /* 0x0000000000007941 */ /* 0x000fea0003800000 */
.L_x_29:
[----:B------:R-:W-:Y:S01]  /*9840*/  ULDC UR4, c[0x0][0xc] ;  /* 0x0000030000047ab9 */ /* 0x000fe20000000800 */
[----:B------:R-:W-:Y:S01]  /*9850*/  ULDC UR5, c[0x0][0x10] ;  /* 0x0000040000057ab9 */ /* 0x000fe20000000800 */
[----:B------:R-:W0:Y:S01]  /*9860*/  LDC R3, c[0x0][0x14] ;  /* 0x00000500ff037b82 */ /* 0x000e220000000800 */
[----:B------:R-:W-:Y:S01]  /*9870*/  UIMAD.WIDE.U32 UR4, UR4, UR5, URZ ;  /* 0x00000005040472a5 */ /* 0x000fe2000f8e003f */
[----:B------:R-:W-:Y:S02]  /*9880*/  IMAD.MOV.U32 R140, RZ, RZ, -0x1 ;  /* 0xffffffffff8c7424 */ /* 0x000fe400078e00ff */
[----:B------:R-:W-:-:S03]  /*9890*/  IMAD.MOV.U32 R137, RZ, RZ, -0x1 ;  /* 0xffffffffff897424 */ /* 0x000fc600078e00ff */
[----:B0-----:R-:W-:-:S04]  /*98a0*/  IMAD.WIDE.U32 R16, R3, UR4, R16 ;  /* 0x0000000403107c25 */ /* 0x001fc8000f8e0010 */
[----:B------:R-:W-:Y:S01]  /*98b0*/  IMAD R3, R3, UR5, RZ ;  /* 0x0000000503037c24 */ /* 0x000fe2000f8e02ff */
[----:B------:R-:W-:Y:S02]  /*98c0*/  ULDC.64 UR4, c[0x0][0x650] ;  /* 0x0001940000047ab9 */ /* 0x000fe40000000a00 */
[----:B------:R-:W-:Y:S01]  /*98d0*/  ISETP.GE.U32.AND P0, PT, R16, UR4, PT ;  /* 0x0000000410007c0c */ /* 0x000fe2000bf06070 */
[--C-:B------:R-:W-:Y:S01]  /*98e0*/  IMAD.IADD R17, R17, 0x1, R3.reuse ;  /* 0x0000000111117824 */ /* 0x100fe200078e0203 */
[----:B------:R-:W-:-:S04]  /*98f0*/  PRMT R3, RZ, 0x7610, R3 ;  /* 0x00007610ff037816 */ /* 0x000fc80000000003 */
[----:B------:R-:W-:-:S13]  /*9900*/  ISETP.GE.U32.AND.EX P0, PT, R17, UR5, PT, P0 ;  /* 0x0000000511007c0c */ /* 0x000fda000bf06100 */
[----:B------:R-:W-:Y:S05]  /*9910*/  @P0 BRA `(.L_x_252) ;  /* 0x0000000400640947 */ /* 0x000fea0003800000 */
[----:B-1----:R-:W0:Y:S01]  /*9920*/  S2R R12, SR_CTAID.X ;  /* 0x00000000000c7919 */ /* 0x002e220000002500 */
[----:B------:R-:W1:Y:S01]  /*9930*/  LDC.64 R10, c[0x0][0x628] ;  /* 0x00018a00ff0a7b82 */ /* 0x000e620000000a00 */
[----:B------:R-:W-:Y:S01]  /*9940*/  ULDC UR4, c[0x0][0x150] ;  /* 0x0000540000047ab9 */ /* 0x000fe20000000800 */
[----:B------:R-:W-:Y:S01]  /*9950*/  IMAD.MOV.U32 R8, RZ, RZ, R16 ;  /* 0x000000ffff087224 */ /* 0x000fe200078e0010 */
[----:B------:R-:W0:Y:S01]  /*9960*/  S2R R24, SR_CTAID.Y ;  /* 0x0000000000187919 */ /* 0x000e220000002600 */
[----:B------:R-:W-:-:S04]  /*9970*/  IMAD.MOV.U32 R9, RZ, RZ, R17 ;  /* 0x000000ffff097224 */ /* 0x000fc800078e0011 */
[----:B------:R-:W2:Y:S08]  /*9980*/  LDC R21, c[0x0][0x144] ;  /* 0x00005100ff157b82 */ /* 0x000eb00000000800 */
[----:B------:R-:W2:Y:S08]  /*9990*/  LDC R0, c[0x0][0x630] ;  /* 0x00018c00ff007b82 */ /* 0x000eb00000000800 */
[----:B------:R-:W2:Y:S01]  /*99a0*/  LDC.64 R14, c[0x0][0x620] ;  /* 0x00018800ff0e7b82 */ /* 0x000ea20000000a00 */
[----:B-1----:R-:W-:-:S04]  /*99b0*/  ISETP.NE.U32.AND P0, PT, R10, RZ, PT ;  /* 0x000000ff0a00720c */ /* 0x002fc80003f05070 */
[----:B------:R-:W-:Y:S02]  /*99c0*/  ISETP.NE.AND.EX P0, PT, R11, RZ, PT, P0 ;  /* 0x000000ff0b00720c */ /* 0x000fe40003f05300 */
[----:B0-----:R-:W-:-:S05]  /*99d0*/  I2FP.F32.U32 R3, R12 ;  /* 0x0000000c00037245 */ /* 0x001fca0000201000 */
[----:B------:R-:W-:-:S04]  /*99e0*/  FMUL R3, R3, UR4 ;  /* 0x0000000403037c20 */ /* 0x000fc80008400000 */
[----:B------:R0:W1:Y:S02]  /*99f0*/  F2I.U32.TRUNC.NTZ R20, R3 ;  /* 0x0000000300147305 */ /* 0x000064000020f000 */
[----:B------:R-:W-:Y:S05]  /*9a00*/  @!P0 BRA `(.L_x_253) ;  /* 0x0000000000288947 */ /* 0x000fea0003800000 */
[----:B0-----:R-:W0:Y:S02]  /*9a10*/  LDC R3, c[0x0][0x634] ;  /* 0x00018d00ff037b82 */ /* 0x001e240000000800 */
[----:B0-----:R-:W-:-:S05]  /*9a20*/  IADD3 R3, P0, R16, R3, RZ ;  /* 0x0000000310037210 */ /* 0x001fca0007f1e0ff */
[----:B------:R-:W-:-:S04]  /*9a30*/  IMAD.X R13, RZ, RZ, R17, P0 ;  /* 0x000000ffff0d7224 */ /* 0x000fc800000e0611 */
[----:B--234-:R-:W-:-:S04]  /*9a40*/  IMAD.WIDE.U32 R4, R13, R10, RZ ;  /* 0x0000000a0d047225 */ /* 0x01cfc800078e00ff */
[----:B------:R-:W-:-:S04]  /*9a50*/  IMAD.WIDE.U32 R6, P0, R3, R11, R4 ;  /* 0x0000000b03067225 */ /* 0x000fc80007800004 */
[----:B------:R-:W-:-:S04]  /*9a60*/  IMAD.WIDE.U32 R4, R3, R10, RZ ;  /* 0x0000000a03047225 */ /* 0x000fc800078e00ff */
[----:B------:R-:W-:Y:S01]  /*9a70*/  IMAD.X R9, RZ, RZ, RZ, P0 ;  /* 0x000000ffff097224 */ /* 0x000fe200000e06ff */
[----:B------:R-:W-:Y:S01]  /*9a80*/  IADD3 RZ, P0, R5, R6, RZ ;  /* 0x0000000605ff7210 */ /* 0x000fe20007f1e0ff */
[----:B------:R-:W-:-:S04]  /*9a90*/  IMAD.MOV.U32 R8, RZ, RZ, R7 ;  /* 0x000000ffff087224 */ /* 0x000fc800078e0007 */
[----:B------:R-:W-:-:S08]  /*9aa0*/  IMAD.WIDE.U32.X R8, R13, R11, R8, P0 ;  /* 0x0000000b0d087225 */ /* 0x000fd000000e0408 */
.L_x_253:
[----:B------:R-:W3:Y:S01]  /*9ab0*/  LDC.64 R28, c[0x0][0x640] ;  /* 0x00019000ff1c7b82 */ /* 0x000ee20000000a00 */
[-CC-:B--2---:R-:W-:Y:S01]  /*9ac0*/  SHF.R.U64 R137, R8, R0.reuse, R9.reuse ;  /* 0x0000000008897219 */ /* 0x184fe20000001209 */
[----:B-1----:R-:W-:Y:S01]  /*9ad0*/  IMAD.MOV R20, RZ, RZ, -R20 ;  /* 0x000000ffff147224 */ /* 0x002fe200078e0a14 */
[----:B------:R-:W-:Y:S01]  /*9ae0*/  SHF.R.U32.HI R0, RZ, R0, R9 ;  /* 0x00000000ff007219 */ /* 0x000fe20000011609 */
[----:B------:R-:W-:Y:S01]  /*9af0*/  ULDC UR4, c[0x0][0x154] ;  /* 0x0000550000047ab9 */ /* 0x000fe20000000800 */
[----:B0-----:R-:W-:Y:S01]  /*9b00*/  IADD3 R3, P0, RZ, -R137, RZ ;  /* 0x80000089ff037210 */ /* 0x001fe20007f1e0ff */
[----:B------:R-:W-:Y:S02]  /*9b10*/  IMAD R21, R21, R20, R12 ;  /* 0x0000001415157224 */ /* 0x000fe400078e020c */
[----:B------:R-:W0:Y:S01]  /*9b20*/  LDC R6, c[0x0][0x618] ;  /* 0x00018600ff067b82 */ /* 0x000e220000000800 */
[----:B------:R-:W-:Y:S02]  /*9b30*/  IMAD.MOV.U32 R7, RZ, RZ, 0x1 ;  /* 0x00000001ff077424 */ /* 0x000fe400078e00ff */
[----:B---34-:R-:W-:-:S04]  /*9b40*/  IMAD.X R5, RZ, RZ, ~R0, P0 ;  /* 0x000000ffff057224 */ /* 0x018fc800000e0e00 */
[-C--:B------:R-:W-:Y:S01]  /*9b50*/  IMAD R0, R5, R14.reuse, RZ ;  /* 0x0000000e05007224 */ /* 0x080fe200078e02ff */
[----:B------:R-:W1:Y:S01]  /*9b60*/  LDC R8, c[0x0][0x608] ;  /* 0x00018200ff087b82 */ /* 0x000e620000000800 */
[----:B------:R-:W-:-:S04]  /*9b70*/  IMAD.WIDE.U32 R4, R3, R14, R16 ;  /* 0x0000000e03047225 */ /* 0x000fc800078e0010 */
[----:B------:R-:W-:Y:S01]  /*9b80*/  IMAD R3, R3, R15, R0 ;  /* 0x0000000f03037224 */ /* 0x000fe200078e0200 */
[----:B------:R-:W-:Y:S02]  /*9b90*/  I2FP.F32.U32 R0, R24 ;  /* 0x0000001800007245 */ /* 0x000fe40000201000 */
[----:B------:R-:W2:Y:S01]  /*9ba0*/  LDC R26, c[0x0][0x658] ;  /* 0x00019600ff1a7b82 */ /* 0x000ea20000000800 */
[----:B------:R-:W-:Y:S01]  /*9bb0*/  IMAD.IADD R3, R5, 0x1, R3 ;  /* 0x0000000105037824 */ /* 0x000fe200078e0203 */
[----:B------:R-:W-:Y:S01]  /*9bc0*/  ISETP.NE.U32.AND P0, PT, R28, RZ, PT ;  /* 0x000000ff1c00720c */ /* 0x000fe20003f05070 */
[----:B------:R-:W-:Y:S01]  /*9bd0*/  FMUL R0, R0, UR4 ;  /* 0x0000000400007c20 */ /* 0x000fe20008400000 */
[----:B------:R-:W-:Y:S02]  /*9be0*/  IMAD.MOV.U32 R5, RZ, RZ, -0x1 ;  /* 0xffffffffff057424 */ /* 0x000fe400078e00ff */
[----:B------:R-:W-:Y:S01]  /*9bf0*/  ISETP.NE.AND.EX P0, PT, R29, RZ, PT, P0 ;  /* 0x000000ff1d00720c */ /* 0x000fe20003f05300 */
[----:B------:R3:W4:Y:S01]  /*9c00*/  F2I.U32.TRUNC.NTZ R13, R0 ;  /* 0x00000000000d7305 */ /* 0x000722000020f000 */
[----:B------:R-:W3:Y:S01]  /*9c10*/  LDC R15, c[0x0][0x148] ;  /* 0x00005200ff0f7b82 */ /* 0x000ee20000000800 */
[----:B0-----:R-:W-:-:S02]  /*9c20*/  SHF.R.U64 R12, R4, R6, R3 ;  /* 0x00000006040c7219 */ /* 0x001fc40000001203 */
[----:B------:R-:W-:-:S05]  /*9c30*/  SHF.R.U32.HI R3, RZ, R6, R3 ;  /* 0x00000006ff037219 */ /* 0x000fca0000011603 */
[----:B------:R-:W0:Y:S01]  /*9c40*/  LDC R20, c[0x0][0x600] ;  /* 0x00018000ff147b82 */ /* 0x000e220000000800 */
[-CC-:B-1----:R-:W-:Y:S02]  /*9c50*/  SHF.R.U64 R10, R12, R8.reuse, R3.reuse ;  /* 0x000000080c0a7219 */ /* 0x182fe40000001203 */
[----:B------:R-:W-:-:S05]  /*9c60*/  SHF.R.U32.HI R3, RZ, R8, R3 ;  /* 0x00000008ff037219 */ /* 0x000fca0000011603 */
[----:B------:R-:W1:Y:S01]  /*9c70*/  LDC R27, c[0x0][0x648] ;  /* 0x00019200ff1b7b82 */ /* 0x000e620000000800 */
[-C--:B--2---:R-:W-:Y:S02]  /*9c80*/  SHF.L.U32 R4, R5, R26.reuse, RZ ;  /* 0x0000001a05047219 */ /* 0x084fe400000006ff */
[-CC-:B------:R-:W-:Y:S02]  /*9c90*/  SHF.R.U64 R14, R10, R26.reuse, R3.reuse ;  /* 0x0000001a0a0e7219 */ /* 0x180fe40000001203 */
[----:B------:R-:W-:Y:S02]  /*9ca0*/  SHF.R.U32.HI R5, RZ, R26, R3 ;  /* 0x0000001aff057219 */ /* 0x000fe40000011603 */
[----:B------:R-:W-:Y:S01]  /*9cb0*/  LOP3.LUT R25, RZ, R4, RZ, 0x33, !PT ;  /* 0x00000004ff197212 */ /* 0x000fe200078e33ff */
[----:B------:R-:W2:Y:S01]  /*9cc0*/  LDC R30, c[0x0][0x638] ;  /* 0x00018e00ff1e7b82 */ /* 0x000ea20000000800 */
[----:B------:R-:W-:Y:S01]  /*9cd0*/  SHF.L.U32 R26, R7, R26, RZ ;  /* 0x0000001a071a7219 */ /* 0x000fe200000006ff */
[----:B------:R-:W-:-:S06]  /*9ce0*/  IMAD.MOV.U32 R4, RZ, RZ, R14 ;  /* 0x000000ffff047224 */ /* 0x000fcc00078e000e */
[----:B------:R-:W0:Y:S01]  /*9cf0*/  LDC R31, c[0x0][0x610] ;  /* 0x00018400ff1f7b82 */ /* 0x000e220000000800 */
[----:B----4-:R-:W-:Y:S05]  /*9d00*/  @!P0 BRA `(.L_x_254) ;  /* 0x0000000000288947 */ /* 0x010fea0003800000 */
[----:B------:R-:W4:Y:S02]  /*9d10*/  LDC R3, c[0x0][0x64c] ;  /* 0x00019300ff037b82 */ /* 0x000f240000000800 */
[----:B----4-:R-:W-:-:S05]  /*9d20*/  IADD3 R3, P0, R14, R3, RZ ;  /* 0x000000030e037210 */ /* 0x010fca0007f1e0ff */
        /* <DEDUP_REMOVED lines=8> */
.L_x_254:
[----:B------:R-:W-:Y:S01]  /*9db0*/  ISETP.NE.AND P0, PT, R2, 0x1, PT ;  /* 0x000000010200780c */ /* 0x000fe20003f05270 */
[----:B0-----:R-:W-:Y:S01]  /*9dc0*/  VIADD R7, R20, 0xffffffff ;  /* 0xffffffff14077836 */ /* 0x001fe20000000000 */
[----:B-1-3--:R-:W-:Y:S01]  /*9dd0*/  SHF.R.U64 R0, R4, R27, R5 ;  /* 0x0000001b04007219 */ /* 0x00afe20000001205 */
[----:B------:R-:W-:Y:S01]  /*9de0*/  IMAD.MOV R13, RZ, RZ, -R13 ;  /* 0x000000ffff0d7224 */ /* 0x000fe200078e0a0d */
[----:B------:R-:W-:Y:S01]  /*9df0*/  LOP3.LUT R5, R10, R25, RZ, 0xc0, !PT ;  /* 0x000000190a057212 */ /* 0x000fe200078ec0ff */
[----:B------:R-:W-:Y:S01]  /*9e00*/  IMAD.MOV.U32 R4, RZ, RZ, 0x1 ;  /* 0x00000001ff047424 */ /* 0x000fe200078e00ff */
[----:B------:R-:W-:Y:S01]  /*9e10*/  LOP3.LUT R12, R12, R7, RZ, 0xc0, !PT ;  /* 0x000000070c0c7212 */ /* 0x000fe200078ec0ff */
[----:B------:R-:W-:Y:S02]  /*9e20*/  IMAD.MOV R3, RZ, RZ, -R0 ;  /* 0x000000ffff037224 */ /* 0x000fe400078e0a00 */
[----:B------:R-:W-:Y:S02]  /*9e30*/  IMAD R0, R26, R0, R5 ;  /* 0x000000001a007224 */ /* 0x000fe400078e0205 */
[----:B--2---:R-:W-:-:S02]  /*9e40*/  IMAD R3, R3, R30, R14 ;  /* 0x0000001e03037224 */ /* 0x004fc400078e020e */
[----:B------:R-:W-:Y:S02]  /*9e50*/  @P0 IMAD R21, R15, R13, R24 ;  /* 0x0000000d0f150224 */ /* 0x000fe400078e0218 */
[----:B------:R-:W-:Y:S01]  /*9e60*/  IMAD R5, R3, R20, R12 ;  /* 0x0000001403057224 */ /* 0x000fe200078e020c */
[----:B------:R-:W-:Y:S01]  /*9e70*/  PRMT R3, R4, 0x7610, R3 ;  /* 0x0000761004037816 */ /* 0x000fe20000000003 */
[----:B------:R-:W-:-:S05]  /*9e80*/  IMAD R0, R0, R31, R21 ;  /* 0x0000001f00007224 */ /* 0x000fca00078e0215 */
[----:B------:R-:W-:Y:S02]  /*9e90*/  SEL R140, R5, R0, !P0 ;  /* 0x00000000058c7207 */ /* 0x000fe40004000000 */
[----:B------:R-:W-:-:S07]  /*9ea0*/  SEL R0, R0, R5, !P0 ;  /* 0x0000000500007207 */ /* 0x000fce0004000000 */
.L_x_252:
[----:B------:R-:W-:Y:S01]  /*9eb0*/  LOP3.LUT P0, RZ, R3, 0xff, RZ, 0xc0, !PT ;  /* 0x000000ff03ff7812 */ /* 0x000fe2000780c0ff */
[----:B-----5:R-:W-:-:S12]  /*9ec0*/  IMAD.MOV.U32 R139, RZ, RZ, R0 ;  /* 0x000000ffff8b7224 */ /* 0x020fd800078e0000 */
[----:B------:R-:W-:Y:S05]  /*9ed0*/  @P0 BRA `(.L_x_255) ;  /* 0xffffff7000500947 */ /* 0x000fea000383ffff */
[----:B------:R-:W-:Y:S05]  /*9ee0*/  EXIT ;  /* 0x000000000000794d */ /* 0x000fea0003800000 */
.L_x_4:
[----:B0-----:R-:W-:Y:S01]  /*9ef0*/  ULDC.64 UR4, c[0x0][0x650] ;  /* 0x0001940000047ab9 */ /* 0x001fe20000000a00 */
        /* <DEDUP_REMOVED lines=25> */
.L_x_257:
[--C-:B------:R-:W-:Y:S01]  /*a090*/  SHF.R.U64 R12, R10, R14, R11.reuse ;  /* 0x0000000e0a0c7219 */ /* 0x100fe2000000120b */
[----:B------:R-:W0:Y:S01]  /*a0a0*/  LDC R22, c[0x0][0x618] ;  /* 0x00018600ff167b82 */ /* 0x000e220000000800 */
[----:B------:R-:W-:Y:S01]  /*a0b0*/  I2FP.F32.U32 R6, R4 ;  /* 0x0000000400067245 */ /* 0x000fe20000201000 */
[----:B------:R-:W-:Y:S01]  /*a0c0*/  ULDC UR4, c[0x0][0x150] ;  /* 0x0000540000047ab9 */ /* 0x000fe20000000800 */
[----:B------:R-:W-:Y:S02]  /*a0d0*/  SHF.R.U32.HI R5, RZ, R14, R11 ;  /* 0x0000000eff057219 */ /* 0x000fe4000001160b */
[----:B------:R-:W-:Y:S01]  /*a0e0*/  IADD3 R9, P0, RZ, -R12, RZ ;  /* 0x8000000cff097210 */ /* 0x000fe20007f1e0ff */
[----:B------:R-:W-:Y:S01]  /*a0f0*/  FMUL R11, R6, UR4 ;  /* 0x00000004060b7c20 */ /* 0x000fe20008400000 */
[----:B------:R-:W-:Y:S01]  /*a100*/  ULDC UR4, c[0x0][0x154] ;  /* 0x0000550000047ab9 */ /* 0x000fe20000000800 */
[----:B------:R-:W1:Y:S02]  /*a110*/  LDC.64 R24, c[0x0][0x640] ;  /* 0x00019000ff187b82 */ /* 0x000e640000000a00 */
[----:B------:R-:W-:-:S02]  /*a120*/  IMAD.X R5, RZ, RZ, ~R5, P0 ;  /* 0x000000ffff057224 */ /* 0x000fc400000e0e05 */
[----:B------:R-:W2:Y:S01]  /*a130*/  F2I.U32.TRUNC.NTZ R11, R11 ;  /* 0x0000000b000b7305 */ /* 0x000ea2000020f000 */
[----:B------:R-:W-:-:S03]  /*a140*/  IMAD.WIDE.U32 R6, R9, R20, R16 ;  /* 0x0000001409067225 */ /* 0x000fc600078e0010 */
[----:B------:R-:W3:Y:S01]  /*a150*/  LDC R13, c[0x0][0x144] ;  /* 0x00005100ff0d7b82 */ /* 0x000ee20000000800 */
[----:B------:R-:W-:-:S04]  /*a160*/  IMAD R8, R5, R20, RZ ;  /* 0x0000001405087224 */ /* 0x000fc800078e02ff */
[----:B------:R-:W-:Y:S02]  /*a170*/  IMAD R5, R9, R21, R8 ;  /* 0x0000001509057224 */ /* 0x000fe400078e0208 */
[----:B------:R-:W-:Y:S01]  /*a180*/  IMAD.MOV.U32 R8, RZ, RZ, -0x1 ;  /* 0xffffffffff087424 */ /* 0x000fe200078e00ff */
[----:B------:R-:W4:Y:S01]  /*a190*/  LDC R14, c[0x0][0x608] ;  /* 0x00018200ff0e7b82 */ /* 0x000f220000000800 */
[----:B------:R-:W-:Y:S01]  /*a1a0*/  IMAD.IADD R5, R7, 0x1, R5 ;  /* 0x0000000107057824 */ /* 0x000fe200078e0205 */
[----:B------:R-:W-:-:S04]  /*a1b0*/  I2FP.F32.U32 R7, R3 ;  /* 0x0000000300077245 */ /* 0x000fc80000201000 */
[-C--:B0-----:R-:W-:Y:S01]  /*a1c0*/  SHF.R.U64 R10, R6, R22.reuse, R5 ;  /* 0x00000016060a7219 */ /* 0x081fe20000001205 */
[----:B--2---:R-:W-:Y:S01]  /*a1d0*/  IMAD.MOV R6, RZ, RZ, -R11 ;  /* 0x000000ffff067224 */ /* 0x004fe200078e0a0b */
[----:B------:R-:W0:Y:S01]  /*a1e0*/  LDC R9, c[0x0][0x658] ;  /* 0x00019600ff097b82 */ /* 0x000e220000000800 */
[----:B-1----:R-:W-:Y:S01]  /*a1f0*/  ISETP.NE.U32.AND P0, PT, R24, RZ, PT ;  /* 0x000000ff1800720c */ /* 0x002fe20003f05070 */
[----:B------:R-:W-:Y:S01]  /*a200*/  FMUL R7, R7, UR4 ;  /* 0x0000000407077c20 */ /* 0x000fe20008400000 */
[----:B------:R-:W-:Y:S02]  /*a210*/  SHF.R.U32.HI R5, RZ, R22, R5 ;  /* 0x00000016ff057219 */ /* 0x000fe40000011605 */
[----:B------:R-:W-:-:S03]  /*a220*/  ISETP.NE.AND.EX P0, PT, R25, RZ, PT, P0 ;  /* 0x000000ff1900720c */ /* 0x000fc60003f05300 */
[----:B------:R-:W1:Y:S01]  /*a230*/  LDC R20, c[0x0][0x148] ;  /* 0x00005200ff147b82 */ /* 0x000e620000000800 */
[----:B---3--:R-:W-:Y:S02]  /*a240*/  IMAD R23, R13, R6, R4 ;  /* 0x000000060d177224 */ /* 0x008fe400078e0204 */
[----:B------:R-:W-:-:S05]  /*a250*/  IMAD.MOV.U32 R6, RZ, RZ, 0x1 ;  /* 0x00000001ff067424 */ /* 0x000fca00078e00ff */
[----:B------:R-:W2:Y:S01]  /*a260*/  LDC R21, c[0x0][0x600] ;  /* 0x00018000ff157b82 */ /* 0x000ea20000000800 */
[-CC-:B----4-:R-:W-:Y:S02]  /*a270*/  SHF.R.U64 R13, R10, R14.reuse, R5.reuse ;  /* 0x0000000e0a0d7219 */ /* 0x190fe40000001205 */
[----:B------:R-:W-:Y:S02]  /*a280*/  SHF.R.U32.HI R4, RZ, R14, R5 ;  /* 0x0000000eff047219 */ /* 0x000fe40000011605 */
[----:B------:R3:W4:Y:S03]  /*a290*/  F2I.U32.TRUNC.NTZ R14, R7 ;  /* 0x00000007000e7305 */ /* 0x000726000020f000 */
[----:B------:R-:W1:Y:S01]  /*a2a0*/  LDC R26, c[0x0][0x648] ;  /* 0x00019200ff1a7b82 */ /* 0x000e620000000800 */
[-C--:B0-----:R-:W-:Y:S02]  /*a2b0*/  SHF.R.U64 R15, R13, R9.reuse, R4 ;  /* 0x000000090d0f7219 */ /* 0x081fe40000001204 */
[----:B------:R-:W-:-:S02]  /*a2c0*/  SHF.L.U32 R8, R8, R9, RZ ;  /* 0x0000000908087219 */ /* 0x000fc400000006ff */
[-C--:B------:R-:W-:Y:S01]  /*a2d0*/  SHF.R.U32.HI R5, RZ, R9.reuse, R4 ;  /* 0x00000009ff057219 */ /* 0x080fe20000011604 */
[----:B------:R-:W-:Y:S01]  /*a2e0*/  IMAD.MOV.U32 R4, RZ, RZ, R15 ;  /* 0x000000ffff047224 */ /* 0x000fe200078e000f */
[----:B------:R-:W-:Y:S01]  /*a2f0*/  SHF.L.U32 R22, R6, R9, RZ ;  /* 0x0000000906167219 */ /* 0x000fe200000006ff */
[----:B------:R-:W0:Y:S01]  /*a300*/  LDC R27, c[0x0][0x638] ;  /* 0x00018e00ff1b7b82 */ /* 0x000e220000000800 */
[----:B------:R-:W-:-:S07]  /*a310*/  LOP3.LUT R28, RZ, R8, RZ, 0x33, !PT ;  /* 0x00000008ff1c7212 */ /* 0x000fce00078e33ff */
        /* <DEDUP_REMOVED lines=12> */
.L_x_258:
[----:B------:R-:W-:Y:S01]  /*a3e0*/  ISETP.NE.AND P0, PT, R2, 0x1, PT ;  /* 0x000000010200780c */ /* 0x000fe20003f05270 */
[----:B--2---:R-:W-:Y:S01]  /*a3f0*/  VIADD R7, R21, 0xffffffff ;  /* 0xffffffff15077836 */ /* 0x004fe20000000000 */
[----:B-1----:R-:W-:Y:S01]  /*a400*/  SHF.R.U64 R5, R4, R26, R5 ;  /* 0x0000001a04057219 */ /* 0x002fe20000001205 */
[----:B------:R-:W-:Y:S01]  /*a410*/  IMAD.MOV R14, RZ, RZ, -R14 ;  /* 0x000000ffff0e7224 */ /* 0x000fe200078e0a0e */
[----:B------:R-:W-:Y:S01]  /*a420*/  LOP3.LUT R4, R13, R28, RZ, 0xc0, !PT ;  /* 0x0000001c0d047212 */ /* 0x000fe200078ec0ff */
[----:B------:R-:W-:Y:S01]  /*a430*/  IMAD.MOV.U32 R8, RZ, RZ, R12 ;  /* 0x000000ffff087224 */ /* 0x000fe200078e000c */
[----:B------:R-:W-:Y:S01]  /*a440*/  LOP3.LUT R10, R10, R7, RZ, 0xc0, !PT ;  /* 0x000000070a0a7212 */ /* 0x000fe200078ec0ff */
[----:B------:R-:W-:Y:S02]  /*a450*/  IMAD.MOV R6, RZ, RZ, -R5 ;  /* 0x000000ffff067224 */ /* 0x000fe400078e0a05 */
[----:B------:R-:W-:-:S04]  /*a460*/  IMAD R4, R22, R5, R4 ;  /* 0x0000000516047224 */ /* 0x000fc800078e0204 */
[----:B------:R-:W-:Y:S02]  /*a470*/  @P0 IMAD R23, R20, R14, R3 ;  /* 0x0000000e14170224 */ /* 0x000fe400078e0203 */
[----:B0-----:R-:W-:Y:S02]  /*a480*/  IMAD R3, R6, R27, R15 ;  /* 0x0000001b06037224 */ /* 0x001fe400078e020f */
[----:B------:R-:W-:Y:S02]  /*a490*/  IMAD R7, R4, R29, R23 ;  /* 0x0000001d04077224 */ /* 0x000fe400078e0217 */
[----:B------:R-:W-:Y:S02]  /*a4a0*/  IMAD R4, R3, R21, R10 ;  /* 0x0000001503047224 */ /* 0x000fe400078e020a */
[----:B------:R-:W-:-:S03]  /*a4b0*/  IMAD.MOV.U32 R6, RZ, RZ, 0x1 ;  /* 0x00000001ff067424 */ /* 0x000fc600078e00ff */
[----:B------:R-:W-:Y:S02]  /*a4c0*/  SEL R9, R4, R7, !P0 ;  /* 0x0000000704097207 */ /* 0x000fe40004000000 */
[----:B------:R-:W-:-:S07]  /*a4d0*/  SEL R7, R7, R4, !P0 ;  /* 0x0000000407077207 */ /* 0x000fce0004000000 */
.L_x_256:
[----:B------:R-:W-:-:S08]  /*a4e0*/  NOP ;  /* 0x0000000000007918 */ /* 0x000fd00000000000 */
[----:B------:R-:W0:-:S00]  /*a4f0*/  USETMAXREG.DEALLOC.CTAPOOL 0x28 ;  /* 0x00000028000079c8 */ /* 0x000e0000080e0500 */
[----:B0-----:R-:W-:-:S13]  /*a500*/  ISETP.NE.AND P0, PT, R0, RZ, PT ;  /* 0x000000ff0000720c */ /* 0x001fda0003f05270 */
[----:B------:R-:W-:Y:S05]  /*a510*/  @P0 EXIT ;  /* 0x000000000000094d */ /* 0x000fea0003800000 */
[----:B------:R-:W-:Y:S01]  /*a520*/  LOP3.LUT P0, RZ, R6, 0xff, RZ, 0xc0, !PT ;  /* 0x000000ff06ff7812 */ /* 0x000fe2000780c0ff */
[----:B------:R-:W-:Y:S02]  /*a530*/  IMAD.MOV.U32 R0, RZ, RZ, 0x1 ;  /* 0x00000001ff007424 */ /* 0x000fe400078e00ff */
[----:B------:R-:W-:-:S10]  /*a540*/  IMAD.MOV.U32 R12, RZ, RZ, RZ ;  /* 0x000000ffff0c7224 */ /* 0x000fd400078e00ff */
[----:B------:R-:W-:Y:S05]  /*a550*/  @!P0 BRA `(.L_x_259) ;  /* 0x0000000c00308947 */ /* 0x000fea0003800000 */
[----:B------:R-:W0:Y:S01]  /*a560*/  LDC R0, c[0x0][0x28c] ;  /* 0x0000a300ff007b82 */ /* 0x000e220000000800 */
[----:B------:R-:W-:Y:S01]  /*a570*/  ULDC UR5, c[0x0][0x600] ;  /* 0x0001800000057ab9 */ /* 0x000fe20000000800 */
[----:B------:R-:W-:Y:S01]  /*a580*/  ULDC UR4, c[0x0][0xc] ;  /* 0x0000030000047ab9 */ /* 0x000fe20000000800 */
[----:B------:R-:W-:Y:S01]  /*a590*/  UIADD3 UR16, UR5, -0x1, URZ ;  /* 0xffffffff05107890 */ /* 0x000fe2000fffe03f */
[C---:B------:R-:W-:Y:S01]  /*a5a0*/  LOP3.LUT P2, RZ, R18.reuse, 0x7f, RZ, 0xc0, !PT ;  /* 0x0000007f12ff7812 */ /* 0x040fe2000784c0ff */
[----:B------:R-:W-:Y:S01]  /*a5b0*/  ULDC UR6, c[0x0][0x658] ;  /* 0x0001960000067ab9 */ /* 0x000fe20000000800 */
[----:B------:R-:W-:Y:S01]  /*a5c0*/  ULDC UR5, c[0x0][0x10] ;  /* 0x0000040000057ab9 */ /* 0x000fe20000000800 */
[----:B------:R-:W-:Y:S01]  /*a5d0*/  UMOV UR7, 0xffffffff ;  /* 0xffffffff00077882 */ /* 0x000fe20000000000 */
[----:B------:R-:W-:Y:S01]  /*a5e0*/  UMOV UR8, 0x1 ;  /* 0x0000000100087882 */ /* 0x000fe20000000000 */
[----:B------:R-:W-:Y:S01]  /*a5f0*/  UIMAD.WIDE.U32 UR4, UR4, UR5, URZ ;  /* 0x00000005040472a5 */ /* 0x000fe2000f8e003f */
[----:B------:R-:W-:Y:S01]  /*a600*/  LOP3.LUT P0, RZ, R18, 0x1f, RZ, 0xc0, !PT ;  /* 0x0000001f12ff7812 */ /* 0x000fe2000780c0ff */
[----:B------:R-:W-:Y:S01]  /*a610*/  USHF.L.U32 UR7, UR7, UR6, URZ ;  /* 0x0000000607077299 */ /* 0x000fe2000800063f */
[----:B------:R-:W-:Y:S01]  /*a620*/  BSSY B0, `(.L_x_259) ;  /* 0x00000bf000007945 */ /* 0x000fe20003800000 */
[----:B------:R-:W-:Y:S01]  /*a630*/  USHF.L.U32 UR18, UR8, UR6, URZ ;  /* 0x0000000608127299 */ /* 0x000fe2000800063f */
[----:B------:R-:W-:Y:S01]  /*a640*/  IMAD.MOV.U32 R13, RZ, RZ, 0x1 ;  /* 0x00000001ff0d7424 */ /* 0x000fe200078e00ff */
[----:B------:R-:W-:Y:S01]  /*a650*/  LOP3.LUT R11, R19, 0x2, RZ, 0xfc, !PT ;  /* 0x00000002130b7812 */ /* 0x000fe200078efcff */
[----:B------:R-:W-:Y:S01]  /*a660*/  ULDC UR6, c[0x0][0x14] ;  /* 0x0000050000067ab9 */ /* 0x000fe20000000800 */
[----:B------:R-:W-:Y:S01]  /*a670*/  PLOP3.LUT P0, PT, P0, P2, PT, 0x8a, 0x0 ;  /* 0x000000000000781c */ /* 0x000fe20000705172 */
[----:B------:R-:W-:Y:S01]  /*a680*/  UIMAD.WIDE.U32 UR20, UR4, UR6, URZ ;  /* 0x00000006041472a5 */ /* 0x000fe2000f8e003f */
[----:B------:R-:W-:Y:S01]  /*a690*/  IMAD.MOV.U32 R12, RZ, RZ, RZ ;  /* 0x000000ffff0c7224 */ /* 0x000fe200078e00ff */
[----:B------:R-:W-:-:S02]  /*a6a0*/  UIMAD UR13, UR5, UR6, URZ ;  /* 0x00000006050d72a4 */ /* 0x000fc4000f8e023f */
[----:B------:R-:W-:Y:S01]  /*a6b0*/  ULOP3.LUT UR17, URZ, UR7, URZ, 0x33, !UPT ;  /* 0x000000073f117292 */ /* 0x000fe2000f8e333f */
[----:B0-----:R-:W-:Y:S01]  /*a6c0*/  VIADD R0, R0, 0x1f ;  /* 0x0000001f00007836 */ /* 0x001fe20000000000 */
[----:B------:R-:W-:Y:S01]  /*a6d0*/  UIADD3 UR13, UR21, UR13, URZ ;  /* 0x0000000d150d7290 */ /* 0x000fe2000fffe03f */
[----:B------:R-:W-:-:S03]  /*a6e0*/  ULDC.64 UR22, c[0x0][0x198] ;  /* 0x0000660000167ab9 */ /* 0x000fc60000000a00 */
[----:B------:R-:W-:-:S04]  /*a6f0*/  SHF.R.S32.HI R3, RZ, 0x1f, R0 ;  /* 0x0000001fff037819 */ /* 0x000fc80000011400 */
[----:B------:R-:W-:Y:S01]  /*a700*/  LEA.HI R3, R3, R0, RZ, 0x5 ;  /* 0x0000000003037211 */ /* 0x000fe200078f28ff */
[----:B------:R-:W-:-:S03]  /*a710*/  IMAD.MOV.U32 R0, RZ, RZ, 0x1 ;  /* 0x00000001ff007424 */ /* 0x000fc600078e00ff */
[----:B------:R-:W-:-:S05]  /*a720*/  SHF.R.S32.HI R3, RZ, 0x5, R3 ;  /* 0x00000005ff037819 */ /* 0x000fca0000011403 */
[----:B------:R-:W-:-:S07]  /*a730*/  VIADD R10, R3, 0x1 ;  /* 0x00000001030a7836 */ /* 0x000fce0000000000 */
.L_x_271:
[----:B------:R-:W-:-:S03]  /*a740*/  UMOV UR4, 0xffffffff ;  /* 0xffffffff00047882 */ /* 0x000fc60000000000 */
[----:B------:R-:W-:Y:S05]  /*a750*/  BRA.DIV UR4, `(.L_x_260) ;  /* 0x0000001204747947 */ /* 0x000fea000b800000 */
[----:B------:R-:W-:-:S13]  /*a760*/  ELECT P6, URZ, PT ;  /* 0x00000000003f782f */ /* 0x000fda00038c0000 */
.L_x_288:
[----:B------:R-:W0:Y:S01]  /*a770*/  LDC R4, c[0x0][0x28c] ;  /* 0x0000a300ff047b82 */ /* 0x000e220000000800 */
[----:B------:R-:W-:Y:S01]  /*a780*/  BSSY B1, `(.L_x_261) ;  /* 0x0000037000017945 */ /* 0x000fe20003800000 */
[----:B0-----:R-:W-:-:S13]  /*a790*/  ISETP.LT.OR P6, PT, R4, 0x1, !P6 ;  /* 0x000000010400780c */ /* 0x001fda00077c1670 */
[----:B------:R-:W-:Y:S05]  /*a7a0*/  @P6 BRA `(.L_x_262) ;  /* 0x0000000000d06947 */ /* 0x000fea0003800000 */
[----:B------:R-:W-:Y:S02]  /*a7b0*/  IMAD R15, R9, 0xe0, RZ ;  /* 0x000000e0090f7824 */ /* 0x000fe400078e02ff */
[----:B------:R-:W-:Y:S02]  /*a7c0*/  IMAD.SHL.U32 R18, R7, 0x80, RZ ;  /* 0x0000008007127824 */ /* 0x000fe400078e00ff */
[----:B------:R-:W-:Y:S02]  /*a7d0*/  IMAD.MOV.U32 R20, RZ, RZ, RZ ;  /* 0x000000ffff147224 */ /* 0x000fe400078e00ff */
[----:B------:R-:W-:Y:S02]  /*a7e0*/  IMAD.MOV.U32 R4, RZ, RZ, R10 ;  /* 0x000000ffff047224 */ /* 0x000fe400078e000a */
[----:B------:R-:W-:Y:S02]  /*a7f0*/  IMAD.MOV.U32 R5, RZ, RZ, R0 ;  /* 0x000000ffff057224 */ /* 0x000fe400078e0000 */
[----:B------:R-:W-:-:S07]  /*a800*/  IMAD.MOV.U32 R6, RZ, RZ, R12 ;  /* 0x000000ffff067224 */ /* 0x000fce00078e000c */
.L_x_266:
[----:B------:R-:W0:Y:S01]  /*a810*/  S2R R14, SR_CgaCtaId ;  /* 0x00000000000e7919 */ /* 0x000e220000008800 */
[----:B------:R-:W-:Y:S01]  /*a820*/  MOV R7, 0x400 ;  /* 0x0000040000077802 */ /* 0x000fe20000000f00 */
[----:B------:R-:W1:Y:S03]  /*a830*/  @!P2 LDC R9, c[0x0][0x500] ;  /* 0x00014000ff09ab82 */ /* 0x000e660000000800 */
[----:B0-----:R-:W-:Y:S02]  /*a840*/  LEA R21, R14, R7, 0x18 ;  /* 0x000000070e157211 */ /* 0x001fe400078ec0ff */
[----:B------:R-:W-:-:S03]  /*a850*/  SHF.L.U32 R7, R5, 0x1f, RZ ;  /* 0x0000001f05077819 */ /* 0x000fc600000006ff */
[----:B------:R-:W-:-:S04]  /*a860*/  IMAD R14, R6, 0x8, R21 ;  /* 0x00000008060e7824 */ /* 0x000fc800078e0215 */
[----:B------:R-:W0:Y:S02]  /*a870*/  SYNCS.PHASECHK.TRANS64.TRYWAIT P1, [R14+URZ+0x50], R7 ;  /* 0x000050070e0075a7 */ /* 0x000e24000802017f */
[----:B01----:R-:W-:Y:S05]  /*a880*/  @!P1 BRA `(.L_x_263) ;  /* 0x0000001000489947 */ /* 0x003fea0003800000 */
.L_x_289:
[----:B0-----:R-:W-:Y:S01]  /*a890*/  PRMT R7, R11, 0x9910, RZ ;  /* 0x000099100b077816 */ /* 0x001fe200000000ff */
[----:B------:R0:W-:Y:S03]  /*a8a0*/  @!P2 SYNCS.ARRIVE.TRANS64 RZ, [R14+URZ], R9 ;  /* 0x000000090effa9a7 */ /* 0x0001e6000800003f */
[----:B------:R-:W-:-:S13]  /*a8b0*/  ISETP.NE.AND P1, PT, R7, 0x2, PT ;  /* 0x000000020700780c */ /* 0x000fda0003f25270 */
[----:B0-----:R-:W-:Y:S05]  /*a8c0*/  @P1 BRA `(.L_x_264) ;  /* 0x0000000000041947 */ /* 0x001fea0003800000 */
[----:B------:R-:W-:Y:S01]  /*a8d0*/  BPT.TRAP 0x1 ;  /* 0x000000040000795c */ /* 0x000fe20000300000 */
.L_x_264:
[----:B------:R-:W-:Y:S05]  /*a8e0*/  @P0 BRA `(.L_x_265) ;  /* 0x0000000000040947 */ /* 0x000fea0003800000 */
[----:B------:R-:W-:Y:S01]  /*a8f0*/  BPT.TRAP 0x1 ;  /* 0x000000040000795c */ /* 0x000fe20000300000 */
.L_x_265:
[--C-:B------:R-:W-:Y:S01]  /*a900*/  IMAD R7, R6, 0x2000, R21.reuse ;  /* 0x0000200006077824 */ /* 0x100fe200078e0215 */
[----:B------:R-:W-:Y:S01]  /*a910*/  R2UR UR9, R14 ;  /* 0x000000000e0972ca */ /* 0x000fe200000e0000 */
[----:B------:R-:W-:Y:S01]  /*a920*/  IMAD R21, R6, 0x3800, R21 ;  /* 0x0000380006157824 */ /* 0x000fe200078e0215 */
[----:B------:R-:W-:Y:S01]  /*a930*/  UIADD3 UR4, UP0, UR22, 0xf0, URZ ;  /* 0x000000f016047890 */ /* 0x000fe2000ff1e03f */
[----:B------:R-:W-:Y:S01]  /*a940*/  VIADD R4, R4, 0xffffffff ;  /* 0xffffffff04047836 */ /* 0x000fe20000000000 */
[----:B------:R-:W-:Y:S01]  /*a950*/  R2UR UR5, R7 ;  /* 0x00000000070572ca */ /* 0x000fe200000e0000 */
[----:B------:R-:W-:Y:S01]  /*a960*/  UIADD3 UR24, UP1, UR22, 0x1f0, URZ ;  /* 0x000001f016187890 */ /* 0x000fe2000ff3e03f */
[----:B------:R-:W-:Y:S01]  /*a970*/  R2UR UR8, R21 ;  /* 0x00000000150872ca */ /* 0x000fe200000e0000 */
[----:B------:R-:W-:Y:S01]  /*a980*/  VIADD R6, R6, 0x1 ;  /* 0x0000000106067836 */ /* 0x000fe20000000000 */
[----:B------:R-:W-:Y:S01]  /*a990*/  R2UR UR11, R18 ;  /* 0x00000000120b72ca */ /* 0x000fe200000e0000 */
[----:B------:R-:W-:Y:S01]  /*a9a0*/  UIADD3.X UR25, URZ, UR23, URZ, UP1, !UPT ;  /* 0x000000173f197290 */ /* 0x000fe20008ffe43f */
[----:B------:R-:W-:Y:S01]  /*a9b0*/  R2UR UR10, R20 ;  /* 0x00000000140a72ca */ /* 0x000fe200000e0000 */
[----:B------:R-:W-:Y:S01]  /*a9c0*/  UMOV UR6, 0x0 ;  /* 0x0000000000067882 */ /* 0x000fe20000000000 */
[----:B------:R-:W-:Y:S01]  /*a9d0*/  R2UR UR12, R8 ;  /* 0x00000000080c72ca */ /* 0x000fe200000e0000 */
[----:B------:R-:W-:Y:S01]  /*a9e0*/  UMOV UR7, 0x10000000 ;  /* 0x1000000000077882 */ /* 0x000fe20000000000 */
[----:B------:R-:W-:Y:S01]  /*a9f0*/  R2UR UR19, R15 ;  /* 0x000000000f1372ca */ /* 0x000fe200000e0000 */
[----:B------:R-:W-:Y:S01]  /*aa00*/  VIADD R20, R20, 0x20 ;  /* 0x0000002014147836 */ /* 0x000fe20000000000 */
[----:B------:R-:W-:Y:S01]  /*aa10*/  ISETP.GT.AND P3, PT, R4, 0x1, PT ;  /* 0x000000010400780c */ /* 0x000fe20003f64270 */
[----:B------:R-:W-:Y:S01]  /*aa20*/  UIADD3 UR14, UR5, 0x180, URZ ;  /* 0x00000180050e7890 */ /* 0x000fe2000fffe03f */
[----:B------:R-:W-:Y:S01]  /*aa30*/  ISETP.NE.AND P1, PT, R6, 0xa, PT ;  /* 0x0000000a0600780c */ /* 0x000fe20003f25270 */
[----:B------:R-:W-:-:S02]  /*aa40*/  UIADD3.X UR5, URZ, UR23, URZ, UP0, !UPT ;  /* 0x000000173f057290 */ /* 0x000fc400087fe43f */
[----:B------:R-:W-:Y:S01]  /*aa50*/  UIADD3 UR15, UR8, 0x14180, URZ ;  /* 0x00014180080f7890 */ /* 0x000fe2000fffe03f */
[----:B------:R-:W-:Y:S02]  /*aa60*/  SEL R14, RZ, 0x1, P1 ;  /* 0x00000001ff0e7807 */ /* 0x000fe40000800000 */
[----:B------:R-:W-:Y:S01]  /*aa70*/  UMOV UR8, UR14 ;  /* 0x0000000e00087c82 */ /* 0x000fe20008000000 */
[----:B------:R-:W-:Y:S02]  /*aa80*/  SEL R6, R6, RZ, P1 ;  /* 0x000000ff06067207 */ /* 0x000fe40000800000 */
[----:B------:R-:W-:Y:S01]  /*aa90*/  LOP3.LUT R5, R5, R14, RZ, 0x3c, !PT ;  /* 0x0000000e05057212 */ /* 0x000fe200078e3cff */
[----:B------:R0:W-:Y:S02]  /*aaa0*/  UTMALDG.3D [UR8], [UR4], desc[UR6] ;  /* 0x00000608040075b4 */ /* 0x0001e40008011000 */
[----:B0-----:R-:W-:Y:S01]  /*aab0*/  UMOV UR8, UR15 ;  /* 0x0000000f00087c82 */ /* 0x001fe20008000000 */
[----:B------:R-:W-:-:S02]  /*aac0*/  UMOV UR11, UR19 ;  /* 0x00000013000b7c82 */ /* 0x000fc40008000000 */
[----:B------:R0:W-:Y:S02]  /*aad0*/  UTMALDG.3D [UR8], [UR24], desc[UR6] ;  /* 0x00000608180075b4 */ /* 0x0001e40008011000 */
[----:B0-----:R-:W-:Y:S05]  /*aae0*/  @P3 BRA `(.L_x_266) ;  /* 0xfffffffc00483947 */ /* 0x001fea000383ffff */
.L_x_262:
[----:B------:R-:W-:Y:S05]  /*aaf0*/  BSYNC B1 ;  /* 0x0000000000017941 */ /* 0x000fea0003800000 */
.L_x_261:
[----:B------:R-:W-:Y:S01]  /*ab00*/  LOP3.LUT P3, RZ, R13, 0xff, RZ, 0xc0, !PT ;  /* 0x000000ff0dff7812 */ /* 0x000fe2000786c0ff */
[----:B------:R-:W-:Y:S01]  /*ab10*/  IMAD.IADD R12, R3, 0x1, R12 ;  /* 0x00000001030c7824 */ /* 0x000fe200078e020c */
[----:B------:R-:W-:Y:S01]  /*ab20*/  IADD3 R16, P4, R16, UR20, RZ ;  /* 0x0000001410107c10 */ /* 0x000fe2000ff9e0ff */
[----:B------:R-:W-:Y:S01]  /*ab30*/  ULDC.64 UR4, c[0x0][0x650] ;  /* 0x0001940000047ab9 */ /* 0x000fe20000000a00 */
[----:B------:R-:W-:Y:S01]  /*ab40*/  BSSY B1, `(.L_x_267) ;  /* 0x000006a000017945 */ /* 0x000fe20003800000 */
[----:B------:R-:W-:Y:S01]  /*ab50*/  IMAD.MOV.U32 R9, RZ, RZ, -0x1 ;  /* 0xffffffffff097424 */ /* 0x000fe200078e00ff */
[----:B------:R-:W-:Y:S01]  /*ab60*/  ISETP.GT.U32.AND P1, PT, R12, 0x9, PT ;  /* 0x000000090c00780c */ /* 0x000fe20003f24070 */
[----:B------:R-:W-:Y:S01]  /*ab70*/  IMAD.MOV.U32 R8, RZ, RZ, -0x1 ;  /* 0xffffffffff087424 */ /* 0x000fe200078e00ff */
[----:B------:R-:W-:Y:S02]  /*ab80*/  IADD3.X R17, R17, UR13, RZ, P4, !PT ;  /* 0x0000000d11117c10 */ /* 0x000fe4000a7fe4ff */
[----:B------:R-:W-:-:S02]  /*ab90*/  ISETP.LT.U32.AND P1, PT, R3, 0xa, P1 ;  /* 0x0000000a0300780c */ /* 0x000fc40000f21070 */
[----:B------:R-:W-:Y:S01]  /*aba0*/  PRMT R13, RZ, 0x7610, R13 ;  /* 0x00007610ff0d7816 */ /* 0x000fe2000000000d */
[----:B------:R-:W0:Y:S01]  /*abb0*/  @P3 S2R R5, SR_CgaCtaId ;  /* 0x0000000000053919 */ /* 0x000e220000008800 */
[----:B------:R-:W-:-:S04]  /*abc0*/  @P3 MOV R4, 0x400 ;  /* 0x0000040000043802 */ /* 0x000fc80000000f00 */
[----:B0-----:R-:W-:Y:S01]  /*abd0*/  @P3 LEA R6, R5, R4, 0x18 ;  /* 0x0000000405063211 */ /* 0x001fe200078ec0ff */
[----:B------:R-:W-:-:S03]  /*abe0*/  IMAD.WIDE.U32 R4, R12, -0x33333333, RZ ;  /* 0xcccccccd0c047825 */ /* 0x000fc600078e00ff */
[----:B------:R0:W-:Y:S01]  /*abf0*/  @P3 SYNCS.ARRIVE.TRANS64.A1T0 RZ, [R6+URZ+0xb8], RZ ;  /* 0x0000b8ff06ff39a7 */ /* 0x0001e2000810003f */
[----:B------:R-:W-:Y:S02]  /*ac00*/  ISETP.GE.U32.AND P3, PT, R3, 0xa, PT ;  /* 0x0000000a0300780c */ /* 0x000fe40003f66070 */
[----:B------:R-:W-:Y:S02]  /*ac10*/  SHF.R.U32.HI R7, RZ, 0x3, R5 ;  /* 0x00000003ff077819 */ /* 0x000fe40000011605 */
[----:B------:R-:W-:Y:S02]  /*ac20*/  SEL R5, RZ, 0x1, !P1 ;  /* 0x00000001ff057807 */ /* 0x000fe40004800000 */
[----:B------:R-:W-:Y:S01]  /*ac30*/  ISETP.GE.U32.AND P1, PT, R16, UR4, PT ;  /* 0x0000000410007c0c */ /* 0x000fe2000bf26070 */
[----:B------:R-:W-:Y:S01]  /*ac40*/  IMAD R12, R7, -0xa, R12 ;  /* 0xfffffff6070c7824 */ /* 0x000fe200078e020c */
[----:B------:R-:W-:Y:S02]  /*ac50*/  LOP3.LUT R0, R0, R5, RZ, 0x3c, !PT ;  /* 0x0000000500007212 */ /* 0x000fe400078e3cff */
[----:B------:R-:W-:-:S02]  /*ac60*/  ISETP.GE.U32.AND.EX P1, PT, R17, UR5, PT, P1 ;  /* 0x0000000511007c0c */ /* 0x000fc4000bf26110 */
[----:B------:R-:W-:Y:S02]  /*ac70*/  PRMT R4, RZ, 0x7610, R4 ;  /* 0x00007610ff047816 */ /* 0x000fe40000000004 */
[----:B------:R-:W-:Y:S01]  /*ac80*/  @P3 LOP3.LUT R0, R0, 0x1, R7, 0x78, !PT ;  /* 0x0000000100003812 */ /* 0x000fe200078e7807 */
[----:B------:R-:W-:-:S08]  /*ac90*/  IMAD.MOV.U32 R7, RZ, RZ, -0x1 ;  /* 0xffffffffff077424 */ /* 0x000fd000078e00ff */
[----:B0-----:R-:W-:Y:S05]  /*aca0*/  @P1 BRA `(.L_x_268) ;  /* 0x00000004004c1947 */ /* 0x001fea0003800000 */
[----:B------:R-:W-:Y:S01]  /*acb0*/  ULDC.64 UR4, c[0x0][0x628] ;  /* 0x00018a0000047ab9 */ /* 0x000fe20000000a00 */
[----:B------:R-:W0:Y:S01]  /*acc0*/  S2R R15, SR_CTAID.X ;  /* 0x00000000000f7919 */ /* 0x000e220000002500 */
[----:B------:R-:W-:Y:S01]  /*acd0*/  ISETP.NE.U32.AND P1, PT, RZ, UR4, PT ;  /* 0x00000004ff007c0c */ /* 0x000fe2000bf25070 */
[----:B------:R-:W-:Y:S01]  /*ace0*/  ULDC UR7, c[0x0][0x630] ;  /* 0x00018c0000077ab9 */ /* 0x000fe20000000800 */
[----:B------:R-:W-:Y:S01]  /*acf0*/  IMAD.MOV.U32 R4, RZ, RZ, R16 ;  /* 0x000000ffff047224 */ /* 0x000fe200078e0010 */
[----:B------:R-:W1:Y:S01]  /*ad00*/  S2R R14, SR_CTAID.Y ;  /* 0x00000000000e7919 */ /* 0x000e620000002600 */
[----:B------:R-:W-:Y:S01]  /*ad10*/  ISETP.NE.AND.EX P1, PT, RZ, UR5, PT, P1 ;  /* 0x00000005ff007c0c */ /* 0x000fe2000bf25310 */
[----:B------:R-:W-:-:S12]  /*ad20*/  IMAD.MOV.U32 R5, RZ, RZ, R17 ;  /* 0x000000ffff057224 */ /* 0x000fd800078e0011 */
[----:B------:R-:W-:Y:S05]  /*ad30*/  @!P1 BRA `(.L_x_269) ;  /* 0x0000000000289947 */ /* 0x000fea0003800000 */
[----:B------:R-:W-:Y:S02]  /*ad40*/  ULDC UR6, c[0x0][0x634] ;  /* 0x00018d0000067ab9 */ /* 0x000fe40000000800 */
[----:B------:R-:W-:-:S05]  /*ad50*/  IADD3 R9, P1, R16, UR6, RZ ;  /* 0x0000000610097c10 */ /* 0x000fca000ff3e0ff */
[----:B------:R-:W-:-:S04]  /*ad60*/  IMAD.X R21, RZ, RZ, R17, P1 ;  /* 0x000000ffff157224 */ /* 0x000fc800008e0611 */
[----:B------:R-:W-:-:S04]  /*ad70*/  IMAD.WIDE.U32 R6, R21, UR4, RZ ;  /* 0x0000000415067c25 */ /* 0x000fc8000f8e00ff */
[----:B------:R-:W-:-:S04]  /*ad80*/  IMAD.WIDE.U32 R6, P1, R9, UR5, R6 ;  /* 0x0000000509067c25 */ /* 0x000fc8000f820006 */
[----:B------:R-:W-:-:S04]  /*ad90*/  IMAD.WIDE.U32 R8, R9, UR4, RZ ;  /* 0x0000000409087c25 */ /* 0x000fc8000f8e00ff */
[----:B------:R-:W-:Y:S01]  /*ada0*/  IMAD.X R5, RZ, RZ, RZ, P1 ;  /* 0x000000ffff057224 */ /* 0x000fe200008e06ff */
[----:B------:R-:W-:Y:S01]  /*adb0*/  IADD3 RZ, P1, R9, R6, RZ ;  /* 0x0000000609ff7210 */ /* 0x000fe20007f3e0ff */
[----:B------:R-:W-:-:S04]  /*adc0*/  IMAD.MOV.U32 R4, RZ, RZ, R7 ;  /* 0x000000ffff047224 */ /* 0x000fc800078e0007 */
[----:B------:R-:W-:-:S08]  /*add0*/  IMAD.WIDE.U32.X R4, R21, UR5, R4, P1 ;  /* 0x0000000515047c25 */ /* 0x000fd000088e0404 */
.L_x_269:
[--C-:B------:R-:W-:Y:S01]  /*ade0*/  SHF.R.U64 R8, R4, UR7, R5.reuse ;  /* 0x0000000704087c19 */ /* 0x100fe20008001205 */
[----:B------:R-:W-:Y:S01]  /*adf0*/  ULDC.64 UR4, c[0x0][0x620] ;  /* 0x0001880000047ab9 */ /* 0x000fe20000000a00 */
[----:B------:R-:W-:Y:S01]  /*ae00*/  SHF.R.U32.HI R4, RZ, UR7, R5 ;  /* 0x00000007ff047c19 */ /* 0x000fe20008011605 */
[----:B------:R-:W2:Y:S01]  /*ae10*/  LDC R24, c[0x0][0x144] ;  /* 0x00005100ff187b82 */ /* 0x000ea20000000800 */
[----:B------:R-:W-:Y:S01]  /*ae20*/  IADD3 R7, P1, RZ, -R8, RZ ;  /* 0x80000008ff077210 */ /* 0x000fe20007f3e0ff */
[----:B------:R-:W-:Y:S01]  /*ae30*/  ULDC.64 UR8, c[0x0][0x640] ;  /* 0x0001900000087ab9 */ /* 0x000fe20000000a00 */
[----:B0-----:R-:W-:Y:S01]  /*ae40*/  I2FP.F32.U32 R9, R15 ;  /* 0x0000000f00097245 */ /* 0x001fe20000201000 */
[----:B------:R-:W-:Y:S02]  /*ae50*/  ULDC UR6, c[0x0][0x608] ;  /* 0x0001820000067ab9 */ /* 0x000fe40000000800 */
[----:B------:R-:W-:Y:S01]  /*ae60*/  IMAD.X R4, RZ, RZ, ~R4, P1 ;  /* 0x000000ffff047224 */ /* 0x000fe200008e0e04 */
[----:B------:R-:W-:Y:S01]  /*ae70*/  ISETP.NE.U32.AND P1, PT, RZ, UR8, PT ;  /* 0x00000008ff007c0c */ /* 0x000fe2000bf25070 */
[----:B------:R-:W0:Y:S02]  /*ae80*/  LDC R21, c[0x0][0x148] ;  /* 0x00005200ff157b82 */ /* 0x000e240000000800 */
[----:B------:R-:W-:Y:S01]  /*ae90*/  IMAD R6, R4, UR4, RZ ;  /* 0x0000000404067c24 */ /* 0x000fe2000f8e02ff */
[----:B------:R-:W-:Y:S01]  /*aea0*/  ISETP.NE.AND.EX P1, PT, RZ, UR9, PT, P1 ;  /* 0x00000009ff007c0c */ /* 0x000fe2000bf25310 */
[----:B------:R-:W-:Y:S01]  /*aeb0*/  IMAD.WIDE.U32 R4, R7, UR4, R16 ;  /* 0x0000000407047c25 */ /* 0x000fe2000f8e0010 */
[----:B------:R-:W-:-:S03]  /*aec0*/  ULDC UR4, c[0x0][0x150] ;  /* 0x0000540000047ab9 */ /* 0x000fc60000000800 */
[----:B------:R-:W-:Y:S02]  /*aed0*/  IMAD R7, R7, UR5, R6 ;  /* 0x0000000507077c24 */ /* 0x000fe4000f8e0206 */
[----:B------:R-:W-:Y:S01]  /*aee0*/  FMUL R6, R9, UR4 ;  /* 0x0000000409067c20 */ /* 0x000fe20008400000 */
[----:B------:R-:W-:Y:S01]  /*aef0*/  ULDC UR4, c[0x0][0x618] ;  /* 0x0001860000047ab9 */ /* 0x000fe20000000800 */
[----:B------:R-:W-:Y:S01]  /*af00*/  ULDC UR5, c[0x0][0x154] ;  /* 0x0000550000057ab9 */ /* 0x000fe20000000800 */
[----:B------:R-:W-:-:S03]  /*af10*/  IMAD.IADD R5, R5, 0x1, R7 ;  /* 0x0000000105057824 */ /* 0x000fc600078e0207 */
[----:B------:R-:W3:Y:S02]  /*af20*/  F2I.U32.TRUNC.NTZ R6, R6 ;  /* 0x0000000600067305 */ /* 0x000ee4000020f000 */
[----:B------:R-:W-:Y:S02]  /*af30*/  SHF.R.U64 R9, R4, UR4, R5 ;  /* 0x0000000404097c19 */ /* 0x000fe40008001205 */
[----:B-1----:R-:W-:-:S05]  /*af40*/  I2FP.F32.U32 R4, R14 ;  /* 0x0000000e00047245 */ /* 0x002fca0000201000 */
[----:B------:R-:W-:Y:S01]  /*af50*/  FMUL R22, R4, UR5 ;  /* 0x0000000504167c20 */ /* 0x000fe20008400000 */
[----:B------:R-:W-:Y:S01]  /*af60*/  SHF.R.U32.HI R4, RZ, UR4, R5 ;  /* 0x00000004ff047c19 */ /* 0x000fe20008011605 */
[----:B------:R-:W-:-:S03]  /*af70*/  ULDC UR4, c[0x0][0x658] ;  /* 0x0001960000047ab9 */ /* 0x000fc60000000800 */
[--C-:B------:R-:W-:Y:S01]  /*af80*/  SHF.R.U64 R20, R9, UR6, R4.reuse ;  /* 0x0000000609147c19 */ /* 0x100fe20008001204 */
[----:B------:R-:W1:Y:S01]  /*af90*/  F2I.U32.TRUNC.NTZ R22, R22 ;  /* 0x0000001600167305 */ /* 0x000e62000020f000 */
[----:B------:R-:W-:Y:S01]  /*afa0*/  SHF.R.U32.HI R5, RZ, UR6, R4 ;  /* 0x00000006ff057c19 */ /* 0x000fe20008011604 */
[----:B---3--:R-:W-:-:S03]  /*afb0*/  IMAD.MOV R6, RZ, RZ, -R6 ;  /* 0x000000ffff067224 */ /* 0x008fc600078e0a06 */
[----:B------:R-:W-:Y:S01]  /*afc0*/  SHF.R.U64 R18, R20, UR4, R5 ;  /* 0x0000000414127c19 */ /* 0x000fe20008001205 */
[----:B--2---:R-:W-:Y:S01]  /*afd0*/  IMAD R15, R24, R6, R15 ;  /* 0x00000006180f7224 */ /* 0x004fe200078e020f */
[----:B------:R-:W-:-:S03]  /*afe0*/  SHF.R.U32.HI R23, RZ, UR4, R5 ;  /* 0x00000004ff177c19 */ /* 0x000fc60008011605 */
[----:B------:R-:W-:Y:S02]  /*aff0*/  IMAD.MOV.U32 R4, RZ, RZ, R18 ;  /* 0x000000ffff047224 */ /* 0x000fe400078e0012 */
[----:B------:R-:W-:Y:S01]  /*b000*/  IMAD.MOV.U32 R5, RZ, RZ, R23 ;  /* 0x000000ffff057224 */ /* 0x000fe200078e0017 */
[----:B-1----:R-:W-:Y:S06]  /*b010*/  @!P1 BRA `(.L_x_270) ;  /* 0x0000000000289947 */ /* 0x002fec0003800000 */
[----:B------:R-:W-:Y:S02]  /*b020*/  ULDC UR4, c[0x0][0x64c] ;  /* 0x0001930000047ab9 */ /* 0x000fe40000000800 */
[----:B------:R-:W-:-:S05]  /*b030*/  IADD3 R5, P1, R18, UR4, RZ ;  /* 0x0000000412057c10 */ /* 0x000fca000ff3e0ff */
[----:B------:R-:W-:-:S04]  /*b040*/  IMAD.X R23, RZ, RZ, R23, P1 ;  /* 0x000000ffff177224 */ /* 0x000fc800008e0617 */
[----:B------:R-:W-:-:S04]  /*b050*/  IMAD.WIDE.U32 R6, R23, UR8, RZ ;  /* 0x0000000817067c25 */ /* 0x000fc8000f8e00ff */
[----:B------:R-:W-:-:S04]  /*b060*/  IMAD.WIDE.U32 R6, P1, R5, UR9, R6 ;  /* 0x0000000905067c25 */ /* 0x000fc8000f820006 */
[----:B------:R-:W-:-:S04]  /*b070*/  IMAD.WIDE.U32 R4, R5, UR8, RZ ;  /* 0x0000000805047c25 */ /* 0x000fc8000f8e00ff */
[----:B------:R-:W-:Y:S01]  /*b080*/  IMAD.MOV.U32 R4, RZ, RZ, R7 ;  /* 0x000000ffff047224 */ /* 0x000fe200078e0007 */
[----:B------:R-:W-:Y:S01]  /*b090*/  IADD3 RZ, P3, R5, R6, RZ ;  /* 0x0000000605ff7210 */ /* 0x000fe20007f7e0ff */
[----:B------:R-:W-:-:S04]  /*b0a0*/  IMAD.X R5, RZ, RZ, RZ, P1 ;  /* 0x000000ffff057224 */ /* 0x000fc800008e06ff */
[----:B------:R-:W-:-:S08]  /*b0b0*/  IMAD.WIDE.U32.X R4, R23, UR9, R4, P3 ;  /* 0x0000000917047c25 */ /* 0x000fd000098e0404 */
.L_x_270:
[----:B------:R-:W-:Y:S01]  /*b0c0*/  ISETP.NE.AND P1, PT, R2, 0x1, PT ;  /* 0x000000010200780c */ /* 0x000fe20003f25270 */
[----:B------:R-:W-:Y:S01]  /*b0d0*/  ULDC UR4, c[0x0][0x648] ;  /* 0x0001920000047ab9 */ /* 0x000fe20000000800 */
[----:B------:R-:W-:Y:S01]  /*b0e0*/  LOP3.LUT R20, R20, UR17, RZ, 0xc0, !PT ;  /* 0x0000001114147c12 */ /* 0x000fe2000f8ec0ff */
[----:B------:R-:W-:Y:S01]  /*b0f0*/  IMAD.MOV R22, RZ, RZ, -R22 ;  /* 0x000000ffff167224 */ /* 0x000fe200078e0a16 */
[----:B------:R-:W-:Y:S01]  /*b100*/  SHF.R.U64 R5, R4, UR4, R5 ;  /* 0x0000000404057c19 */ /* 0x000fe20008001205 */
[----:B------:R-:W-:Y:S01]  /*b110*/  ULDC UR4, c[0x0][0x638] ;  /* 0x00018e0000047ab9 */ /* 0x000fe20000000800 */
[----:B------:R-:W-:Y:S01]  /*b120*/  LOP3.LUT R9, R9, UR16, RZ, 0xc0, !PT ;  /* 0x0000001009097c12 */ /* 0x000fe2000f8ec0ff */
[----:B------:R-:W-:Y:S01]  /*b130*/  ULDC UR5, c[0x0][0x610] ;  /* 0x0001840000057ab9 */ /* 0x000fe20000000800 */
[----:B------:R-:W-:Y:S02]  /*b140*/  IMAD.MOV.U32 R4, RZ, RZ, 0x1 ;  /* 0x00000001ff047424 */ /* 0x000fe400078e00ff */
[----:B------:R-:W-:-:S02]  /*b150*/  IMAD.MOV R7, RZ, RZ, -R5 ;  /* 0x000000ffff077224 */ /* 0x000fc400078e0a05 */
[----:B------:R-:W-:Y:S02]  /*b160*/  IMAD R20, R5, UR18, R20 ;  /* 0x0000001205147c24 */ /* 0x000fe4000f8e0214 */
[----:B0-----:R-:W-:Y:S02]  /*b170*/  @P1 IMAD R15, R21, R22, R14 ;  /* 0x00000016150f1224 */ /* 0x001fe400078e020e */
[----:B------:R-:W-:Y:S01]  /*b180*/  IMAD R18, R7, UR4, R18 ;  /* 0x0000000407127c24 */ /* 0x000fe2000f8e0212 */
[----:B------:R-:W-:Y:S01]  /*b190*/  ULDC UR4, c[0x0][0x600] ;  /* 0x0001800000047ab9 */ /* 0x000fe20000000800 */
[----:B------:R-:W-:Y:S02]  /*b1a0*/  IMAD R15, R20, UR5, R15 ;  /* 0x00000005140f7c24 */ /* 0x000fe4000f8e020f */
[----:B------:R-:W-:-:S05]  /*b1b0*/  IMAD R18, R18, UR4, R9 ;  /* 0x0000000412127c24 */ /* 0x000fca000f8e0209 */
[----:B------:R-:W-:Y:S02]  /*b1c0*/  SEL R9, R18, R15, !P1 ;  /* 0x0000000f12097207 */ /* 0x000fe40004800000 */
[----:B------:R-:W-:-:S07]  /*b1d0*/  SEL R7, R15, R18, !P1 ;  /* 0x000000120f077207 */ /* 0x000fce0004800000 */
.L_x_268:
[----:B------:R-:W-:Y:S05]  /*b1e0*/  BSYNC B1 ;  /* 0x0000000000017941 */ /* 0x000fea0003800000 */
.L_x_267:
[----:B------:R-:W-:-:S13]  /*b1f0*/  LOP3.LUT P1, RZ, R4, 0xff, RZ, 0xc0, !PT ;  /* 0x000000ff04ff7812 */ /* 0x000fda000782c0ff */
[----:B------:R-:W-:Y:S05]  /*b200*/  @P1 BRA `(.L_x_271) ;  /* 0xfffffff4004c1947 */ /* 0x000fea000383ffff */
[----:B------:R-:W-:Y:S05]  /*b210*/  BSYNC B0 ;  /* 0x0000000000007941 */ /* 0x000fea0003800000 */
.L_x_259:
[----:B------:R-:W-:-:S03]  /*b220*/  UMOV UR4, 0xffffffff ;  /* 0xffffffff00047882 */ /* 0x000fc60000000000 */
[----:B------:R-:W-:Y:S05]  /*b230*/  BRA.DIV UR4, `(.L_x_272) ;  /* 0x0000000604f07947 */ /* 0x000fea000b800000 */
[----:B------:R-:W-:-:S13]  /*b240*/  ELECT P6, URZ, PT ;  /* 0x00000000003f782f */ /* 0x000fda00038c0000 */
.L_x_292:
[----:B------:R-:W-:Y:S04]  /*b250*/  BSSY B0, `(.L_x_273) ;  /* 0x0000061000007945 */ /* 0x000fe80003800000 */
[----:B------:R-:W-:Y:S05]  /*b260*/  @!P6 BRA `(.L_x_274) ;  /* 0x00000004007ce947 */ /* 0x000fea0003800000 */
[----:B------:R-:W-:-:S04]  /*b270*/  LOP3.LUT R19, R19, 0x2, RZ, 0xfc, !PT ;  /* 0x0000000213137812 */ /* 0x000fc800078efcff */
[----:B------:R-:W-:-:S13]  /*b280*/  ISETP.NE.AND P0, PT, R19, 0x3, PT ;  /* 0x000000031300780c */ /* 0x000fda0003f05270 */
[----:B------:R-:W-:Y:S05]  /*b290*/  @!P0 BRA `(.L_x_275) ;  /* 0x0000000000048947 */ /* 0x000fea0003800000 */
[----:B------:R-:W-:Y:S01]  /*b2a0*/  BPT.TRAP 0x1 ;  /* 0x000000040000795c */ /* 0x000fe20000300000 */
.L_x_275:
[----:B------:R-:W0:Y:S01]  /*b2b0*/  S2R R3, SR_CgaCtaId ;  /* 0x0000000000037919 */ /* 0x000e220000008800 */
[----:B------:R-:W-:-:S04]  /*b2c0*/  MOV R2, 0x400 ;  /* 0x0000040000027802 */ /* 0x000fc80000000f00 */
[----:B0-----:R-:W-:Y:S02]  /*b2d0*/  LEA R3, R3, R2, 0x18 ;  /* 0x0000000203037211 */ /* 0x001fe400078ec0ff */
[----:B------:R-:W-:-:S03]  /*b2e0*/  SHF.L.U32 R2, R0, 0x1f, RZ ;  /* 0x0000001f00027819 */ /* 0x000fc600000006ff */
[----:B------:R-:W-:-:S04]  /*b2f0*/  VIADD R3, R3, 0x50 ;  /* 0x0000005003037836 */ /* 0x000fc80000000000 */
[C---:B------:R-:W-:Y:S02]  /*b300*/  IMAD R7, R12.reuse, 0x8, R3 ;  /* 0x000000080c077824 */ /* 0x040fe400078e0203 */
[----:B------:R-:W-:Y:S02]  /*b310*/  VIADD R12, R12, 0x1 ;  /* 0x000000010c0c7836 */ /* 0x000fe40000000000 */
[----:B------:R-:W0:Y:S03]  /*b320*/  SYNCS.PHASECHK.TRANS64.TRYWAIT P0, [R7+URZ], R2 ;  /* 0x00000002070075a7 */ /* 0x000e26000800017f */
[----:B------:R-:W-:-:S04]  /*b330*/  ISETP.NE.AND P1, PT, R12, 0xa, PT ;  /* 0x0000000a0c00780c */ /* 0x000fc80003f25270 */
[----:B------:R-:W-:Y:S02]  /*b340*/  SEL R5, RZ, 0x1, P1 ;  /* 0x00000001ff057807 */ /* 0x000fe40000800000 */
[----:B------:R-:W-:Y:S02]  /*b350*/  SEL R12, R12, RZ, P1 ;  /* 0x000000ff0c0c7207 */ /* 0x000fe40000800000 */
[----:B------:R-:W-:-:S03]  /*b360*/  LOP3.LUT R5, R0, R5, RZ, 0x3c, !PT ;  /* 0x0000000500057212 */ /* 0x000fc600078e3cff */
[----:B------:R-:W-:Y:S01]  /*b370*/  IMAD R9, R12, 0x8, R3 ;  /* 0x000000080c097824 */ /* 0x000fe200078e0203 */
[----:B------:R-:W-:Y:S01]  /*b380*/  SHF.L.U32 R4, R5, 0x1f, RZ ;  /* 0x0000001f05047819 */ /* 0x000fe200000006ff */
[----:B0-----:R-:W-:Y:S06]  /*b390*/  @!P0 BRA `(.L_x_276) ;  /* 0x0000000400b88947 */ /* 0x001fec0003800000 */
.L_x_293:
[----:B------:R-:W1:Y:S01]  /*b3a0*/  SYNCS.PHASECHK.TRANS64.TRYWAIT P0, [R9+URZ], R4 ;  /* 0x00000004090075a7 */ /* 0x000e62000800017f */
[----:B------:R-:W-:-:S05]  /*b3b0*/  VIADD R0, R12, 0x1 ;  /* 0x000000010c007836 */ /* 0x000fca0000000000 */
[----:B------:R-:W-:-:S04]  /*b3c0*/  ISETP.NE.AND P1, PT, R0, 0xa, PT ;  /* 0x0000000a0000780c */ /* 0x000fc80003f25270 */
[----:B0-----:R-:W-:Y:S02]  /*b3d0*/  SEL R2, RZ, 0x1, P1 ;  /* 0x00000001ff027807 */ /* 0x001fe40000800000 */
[----:B------:R-:W-:Y:S02]  /*b3e0*/  SEL R0, R0, RZ, P1 ;  /* 0x000000ff00007207 */ /* 0x000fe40000800000 */
[----:B------:R-:W-:-:S03]  /*b3f0*/  LOP3.LUT R7, R5, R2, RZ, 0x3c, !PT ;  /* 0x0000000205077212 */ /* 0x000fc600078e3cff */
[----:B------:R-:W-:Y:S01]  /*b400*/  IMAD R6, R0, 0x8, R3 ;  /* 0x0000000800067824 */ /* 0x000fe200078e0203 */
[----:B------:R-:W-:Y:S01]  /*b410*/  SHF.L.U32 R5, R7, 0x1f, RZ ;  /* 0x0000001f07057819 */ /* 0x000fe200000006ff */
[----:B-1----:R-:W-:Y:S06]  /*b420*/  @!P0 BRA `(.L_x_277) ;  /* 0x0000000400a88947 */ /* 0x002fec0003800000 */
.L_x_294:
[----:B------:R-:W1:Y:S01]  /*b430*/  SYNCS.PHASECHK.TRANS64.TRYWAIT P0, [R6+URZ], R5 ;  /* 0x00000005060075a7 */ /* 0x000e62000800017f */
[----:B------:R-:W-:-:S05]  /*b440*/  VIADD R0, R0, 0x1 ;  /* 0x0000000100007836 */ /* 0x000fca0000000000 */
[----:B------:R-:W-:-:S04]  /*b450*/  ISETP.NE.AND P1, PT, R0, 0xa, PT ;  /* 0x0000000a0000780c */ /* 0x000fc80003f25270 */
[----:B------:R-:W-:Y:S02]  /*b460*/  SEL R2, RZ, 0x1, P1 ;  /* 0x00000001ff027807 */ /* 0x000fe40000800000 */
[----:B------:R-:W-:Y:S02]  /*b470*/  SEL R0, R0, RZ, P1 ;  /* 0x000000ff00007207 */ /* 0x000fe40000800000 */
[----:B------:R-:W-:-:S03]  /*b480*/  LOP3.LUT R7, R7, R2, RZ, 0x3c, !PT ;  /* 0x0000000207077212 */ /* 0x000fc600078e3cff */
[----:B0-----:R-:W-:Y:S01]  /*b490*/  IMAD R9, R0, 0x8, R3 ;  /* 0x0000000800097824 */ /* 0x001fe200078e0203 */
[----:B------:R-:W-:Y:S01]  /*b4a0*/  SHF.L.U32 R4, R7, 0x1f, RZ ;  /* 0x0000001f07047819 */ /* 0x000fe200000006ff */
[----:B-1----:R-:W-:Y:S06]  /*b4b0*/  @!P0 BRA `(.L_x_278) ;  /* 0x0000000400988947 */ /* 0x002fec0003800000 */
.L_x_295:
        /* <DEDUP_REMOVED lines=9> */
.L_x_296:
        /* <DEDUP_REMOVED lines=9> */
.L_x_297:
        /* <DEDUP_REMOVED lines=9> */
.L_x_298:
        /* <DEDUP_REMOVED lines=9> */
.L_x_299:
        /* <DEDUP_REMOVED lines=9> */
.L_x_300:
[----:B------:R-:W1:Y:S01]  /*b790*/  SYNCS.PHASECHK.TRANS64.TRYWAIT P0, [R6+URZ], R5 ;  /* 0x00000005060075a7 */ /* 0x000e62000800017f */
[----:B------:R-:W-:-:S05]  /*b7a0*/  VIADD R0, R0, 0x1 ;  /* 0x0000000100007836 */ /* 0x000fca0000000000 */
[----:B------:R-:W-:-:S04]  /*b7b0*/  ISETP.NE.AND P1, PT, R0, 0xa, PT ;  /* 0x0000000a0000780c */ /* 0x000fc80003f25270 */
[----:B------:R-:W-:Y:S02]  /*b7c0*/  SEL R2, RZ, 0x1, P1 ;  /* 0x00000001ff027807 */ /* 0x000fe40000800000 */
[----:B------:R-:W-:Y:S02]  /*b7d0*/  SEL R0, R0, RZ, P1 ;  /* 0x000000ff00007207 */ /* 0x000fe40000800000 */
[----:B------:R-:W-:Y:S01]  /*b7e0*/  LOP3.LUT R2, R7, R2, RZ, 0x3c, !PT ;  /* 0x0000000207027212 */ /* 0x000fe200078e3cff */
[----:B-1----:R-:W-:Y:S06]  /*b7f0*/  @!P0 BRA `(.L_x_284) ;  /* 0x0000000400408947 */ /* 0x002fec0003800000 */
.L_x_301:
[----:B------:R-:W-:Y:S01]  /*b800*/  IMAD R3, R0, 0x8, R3 ;  /* 0x0000000800037824 */ /* 0x000fe200078e0203 */
[----:B------:R-:W-:-:S07]  /*b810*/  SHF.L.U32 R0, R2, 0x1f, RZ ;  /* 0x0000001f02007819 */ /* 0x000fce00000006ff */
.L_x_285:
[----:B--2---:R2:W3:Y:S02]  /*b820*/  SYNCS.PHASECHK.TRANS64.TRYWAIT P0, [R3+URZ], R0 ;  /* 0x00000000030075a7 */ /* 0x0044e4000800017f */
[----:B---3--:R-:W-:Y:S05]  /*b830*/  @!P0 NANOSLEEP.SYNCS 0x989680 ;  /* 0x009896800000895d */ /* 0x008fea0003900000 */
[----:B------:R-:W3:Y:S02]  /*b840*/  @!P0 SYNCS.PHASECHK.TRANS64 P0, [R3+URZ], R0 ;  /* 0x00000000030085a7 */ /* 0x000ee4000800007f */
[----:B---3--:R-:W-:Y:S05]  /*b850*/  @!P0 BRA `(.L_x_285) ;  /* 0xfffffffc00f08947 */ /* 0x008fea000383ffff */
.L_x_274:
[----:B------:R-:W-:Y:S05]  /*b860*/  BSYNC B0 ;  /* 0x0000000000007941 */ /* 0x000fea0003800000 */
.L_x_273:
[----:B------:R-:W-:Y:S05]  /*b870*/  EXIT ;  /* 0x000000000000794d */ /* 0x000fea0003800000 */
.L_x_18:
[----:B---3--:R3:W4:Y:S02]  /*b880*/  SYNCS.PHASECHK.TRANS64.TRYWAIT P1, [R3+URZ], R0 ;  /* 0x00000000030075a7 */ /* 0x008724000802017f */
[----:B----4-:R-:W-:Y:S05]  /*b890*/  @!P1 NANOSLEEP.SYNCS 0x989680 ;  /* 0x009896800000995d */ /* 0x010fea0003900000 */
[----:B------:R-:W4:Y:S02]  /*b8a0*/  @!P1 SYNCS.PHASECHK.TRANS64 P1, [R3+URZ], R0 ;  /* 0x00000000030095a7 */ /* 0x000f24000802007f */
[----:B----4-:R-:W-:Y:S05]  /*b8b0*/  @!P1 BRA `(.L_x_18) ;  /* 0xfffffffc00f09947 */ /* 0x010fea000383ffff */
[----:B------:R-:W-:Y:S05]  /*b8c0*/  BRA `(.L_x_17) ;  /* 0xffffff58008c7947 */ /* 0x000fea000383ffff */
.L_x_23:
[----:B-1----:R-:W-:-:S04]  /*b8d0*/  IMAD.U32 R5, RZ, RZ, UR8 ;  /* 0x00000008ff057e24 */ /* 0x002fc8000f8e00ff */
[----:B------:R1:W2:Y:S03]  /*b8e0*/  SYNCS.PHASECHK.TRANS64.TRYWAIT P1, [R5+URZ], R4 ;  /* 0x00000004050075a7 */ /* 0x0002a6000802017f */
[----:B--2---:R-:W-:Y:S05]  /*b8f0*/  @!P1 NANOSLEEP.SYNCS 0x989680 ;  /* 0x009896800000995d */ /* 0x004fea0003900000 */
[----:B------:R-:W2:Y:S02]  /*b900*/  @!P1 SYNCS.PHASECHK.TRANS64 P1, [R5+URZ], R4 ;  /* 0x00000004050095a7 */ /* 0x000ea4000802007f */
[----:B--2---:R-:W-:Y:S05]  /*b910*/  @!P1 BRA `(.L_x_23) ;  /* 0xfffffffc00ec9947 */ /* 0x004fea000383ffff */
[----:B------:R-:W-:Y:S05]  /*b920*/  BRA `(.L_x_22) ;  /* 0xffffff60005c7947 */ /* 0x000fea000383ffff */
.L_x_260:
[----:B------:R-:W-:Y:S01]  /*b930*/  BSSY B1, `(.L_x_286) ;  /* 0x0000006000017945 */ /* 0x000fe20003800000 */
[----:B------:R-:W-:-:S07]  /*b940*/  IMAD.MOV.U32 R15, RZ, RZ, -0x1 ;  /* 0xffffffffff0f7424 */ /* 0x000fce00078e00ff */
[----:B------:R-:W-:Y:S05]  /*b950*/  WARPSYNC.COLLECTIVE R15, `(.L_x_287) ;  /* 0x000000000f0c7348 */ /* 0x000fea0003c00000 */
[----:B------:R-:W-:Y:S02]  /*b960*/  ELECT P6, UR62, PT ;  /* 0x00000000003e782f */ /* 0x000fe400038c0000 */
[----:B------:R-:W-:Y:S01]  /*b970*/  MOV R14, UR62 ;  /* 0x0000003e000e7c02 */ /* 0x000fe20008000f00 */
[----:B------:R-:W-:Y:S10]  /*b980*/  ENDCOLLECTIVE ;  /* 0x000000000000791b */ /* 0x000ff40003800000 */
.L_x_287:
[----:B------:R-:W-:Y:S05]  /*b990*/  BSYNC B1 ;  /* 0x0000000000017941 */ /* 0x000fea0003800000 */
.L_x_286:
[----:B------:R-:W-:Y:S05]  /*b9a0*/  BRA `(.L_x_288) ;  /* 0xffffffec00707947 */ /* 0x000fea000383ffff */
.L_x_263:
[----:B0-----:R0:W1:Y:S02]  /*b9b0*/  SYNCS.PHASECHK.TRANS64.TRYWAIT P1, [R14+URZ+0x50], R7 ;  /* 0x000050070e0075a7 */ /* 0x001064000802017f */
[----:B-1----:R-:W-:Y:S05]  /*b9c0*/  @!P1 NANOSLEEP.SYNCS 0x989680 ;  /* 0x009896800000995d */ /* 0x002fea0003900000 */
[----:B------:R-:W1:Y:S02]  /*b9d0*/  @!P1 SYNCS.PHASECHK.TRANS64 P1, [R14+URZ+0x50], R7 ;  /* 0x000050070e0095a7 */ /* 0x000e64000802007f */
[----:B-1----:R-:W-:Y:S05]  /*b9e0*/  @!P1 BRA `(.L_x_263) ;  /* 0xfffffffc00f09947 */ /* 0x002fea000383ffff */
[----:B------:R-:W-:Y:S05]  /*b9f0*/  BRA `(.L_x_289) ;  /* 0xffffffec00a47947 */ /* 0x000fea000383ffff */
.L_x_272:
[----:B------:R-:W-:Y:S01]  /*ba00*/  BSSY B0, `(.L_x_290) ;  /* 0x0000006000007945 */ /* 0x000fe20003800000 */
[----:B------:R-:W-:-:S07]  /*ba10*/  IMAD.MOV.U32 R15, RZ, RZ, -0x1 ;  /* 0xffffffffff0f7424 */ /* 0x000fce00078e00ff */
[----:B------:R-:W-:Y:S05]  /*ba20*/  WARPSYNC.COLLECTIVE R15, `(.L_x_291) ;  /* 0x000000000f0c7348 */ /* 0x000fea0003c00000 */
[----:B------:R-:W-:Y:S02]  /*ba30*/  ELECT P6, UR62, PT ;  /* 0x00000000003e782f */ /* 0x000fe400038c0000 */
[----:B------:R-:W-:Y:S01]  /*ba40*/  MOV R14, UR62 ;  /* 0x0000003e000e7c02 */ /* 0x000fe20008000f00 */
[----:B------:R-:W-:Y:S10]  /*ba50*/  ENDCOLLECTIVE ;  /* 0x000000000000791b */ /* 0x000ff40003800000 */
.L_x_291:
[----:B------:R-:W-:Y:S05]  /*ba60*/  BSYNC B0 ;  /* 0x0000000000007941 */ /* 0x000fea0003800000 */
.L_x_290:
[----:B------:R-:W-:Y:S05]  /*ba70*/  BRA `(.L_x_292) ;  /* 0xfffffff400f47947 */ /* 0x000fea000383ffff */
.L_x_276:
[----:B0-----:R0:W1:Y:S02]  /*ba80*/  SYNCS.PHASECHK.TRANS64.TRYWAIT P0, [R7+URZ], R2 ;  /* 0x00000002070075a7 */ /* 0x001064000800017f */
[----:B-1----:R-:W-:Y:S05]  /*ba90*/  @!P0 NANOSLEEP.SYNCS 0x989680 ;  /* 0x009896800000895d */ /* 0x002fea0003900000 */
[----:B------:R-:W1:Y:S02]  /*baa0*/  @!P0 SYNCS.PHASECHK.TRANS64 P0, [R7+URZ], R2 ;  /* 0x00000002070085a7 */ /* 0x000e64000800007f */
[----:B-1----:R-:W-:Y:S05]  /*bab0*/  @!P0 BRA `(.L_x_276) ;  /* 0xfffffffc00f08947 */ /* 0x002fea000383ffff */
[----:B------:R-:W-:Y:S05]  /*bac0*/  BRA `(.L_x_293) ;  /* 0xfffffff800347947 */ /* 0x000fea000383ffff */
.L_x_277:
[----:B0-----:R0:W1:Y:S02]  /*bad0*/  SYNCS.PHASECHK.TRANS64.TRYWAIT P0, [R9+URZ], R4 ;  /* 0x00000004090075a7 */ /* 0x001064000800017f */
[----:B-1----:R-:W-:Y:S05]  /*bae0*/  @!P0 NANOSLEEP.SYNCS 0x989680 ;  /* 0x009896800000895d */ /* 0x002fea0003900000 */
[----:B------:R-:W1:Y:S02]  /*baf0*/  @!P0 SYNCS.PHASECHK.TRANS64 P0, [R9+URZ], R4 ;  /* 0x00000004090085a7 */ /* 0x000e64000800007f */
[----:B-1----:R-:W-:Y:S05]  /*bb00*/  @!P0 BRA `(.L_x_277) ;  /* 0xfffffffc00f08947 */ /* 0x002fea000383ffff */
[----:B------:R-:W-:Y:S05]  /*bb10*/  BRA `(.L_x_294) ;  /* 0xfffffff800447947 */ /* 0x000fea000383ffff */
.L_x_278:
[----:B0-----:R0:W1:Y:S02]  /*bb20*/  SYNCS.PHASECHK.TRANS64.TRYWAIT P0, [R6+URZ], R5 ;  /* 0x00000005060075a7 */ /* 0x001064000800017f */
[----:B-1----:R-:W-:Y:S05]  /*bb30*/  @!P0 NANOSLEEP.SYNCS 0x989680 ;  /* 0x009896800000895d */ /* 0x002fea0003900000 */
[----:B------:R-:W1:Y:S02]  /*bb40*/  @!P0 SYNCS.PHASECHK.TRANS64 P0, [R6+URZ], R5 ;  /* 0x00000005060085a7 */ /* 0x000e64000800007f */
[----:B-1----:R-:W-:Y:S05]  /*bb50*/  @!P0 BRA `(.L_x_278) ;  /* 0xfffffffc00f08947 */ /* 0x002fea000383ffff */
[----:B------:R-:W-:Y:S05]  /*bb60*/  BRA `(.L_x_295) ;  /* 0xfffffff800547947 */ /* 0x000fea000383ffff */
.L_x_279:
[----:B0-----:R0:W1:Y:S02]  /*bb70*/  SYNCS.PHASECHK.TRANS64.TRYWAIT P0, [R9+URZ], R4 ;  /* 0x00000004090075a7 */ /* 0x001064000800017f */
[----:B-1----:R-:W-:Y:S05]  /*bb80*/  @!P0 NANOSLEEP.SYNCS 0x989680 ;  /* 0x009896800000895d */ /* 0x002fea0003900000 */
[----:B------:R-:W1:Y:S02]  /*bb90*/  @!P0 SYNCS.PHASECHK.TRANS64 P0, [R9+URZ], R4 ;  /* 0x00000004090085a7 */ /* 0x000e64000800007f */
[----:B-1----:R-:W-:Y:S05]  /*bba0*/  @!P0 BRA `(.L_x_279) ;  /* 0xfffffffc00f08947 */ /* 0x002fea000383ffff */
[----:B------:R-:W-:Y:S05]  /*bbb0*/  BRA `(.L_x_296) ;  /* 0xfffffff800647947 */ /* 0x000fea000383ffff */
.L_x_280:
[----:B0-----:R0:W1:Y:S02]  /*bbc0*/  SYNCS.PHASECHK.TRANS64.TRYWAIT P0, [R6+URZ], R5 ;  /* 0x00000005060075a7 */ /* 0x001064000800017f */
[----:B-1----:R-:W-:Y:S05]  /*bbd0*/  @!P0 NANOSLEEP.SYNCS 0x989680 ;  /* 0x009896800000895d */ /* 0x002fea0003900000 */
[----:B------:R-:W1:Y:S02]  /*bbe0*/  @!P0 SYNCS.PHASECHK.TRANS64 P0, [R6+URZ], R5 ;  /* 0x00000005060085a7 */ /* 0x000e64000800007f */
[----:B-1----:R-:W-:Y:S05]  /*bbf0*/  @!P0 BRA `(.L_x_280) ;  /* 0xfffffffc00f08947 */ /* 0x002fea000383ffff */
[----:B------:R-:W-:Y:S05]  /*bc00*/  BRA `(.L_x_297) ;  /* 0xfffffff800747947 */ /* 0x000fea000383ffff */
.L_x_281:
[----:B0-----:R0:W1:Y:S02]  /*bc10*/  SYNCS.PHASECHK.TRANS64.TRYWAIT P0, [R9+URZ], R4 ;  /* 0x00000004090075a7 */ /* 0x001064000800017f */
[----:B-1----:R-:W-:Y:S05]  /*bc20*/  @!P0 NANOSLEEP.SYNCS 0x989680 ;  /* 0x009896800000895d */ /* 0x002fea0003900000 */
[----:B------:R-:W1:Y:S02]  /*bc30*/  @!P0 SYNCS.PHASECHK.TRANS64 P0, [R9+URZ], R4 ;  /* 0x00000004090085a7 */ /* 0x000e64000800007f */
[----:B-1----:R-:W-:Y:S05]  /*bc40*/  @!P0 BRA `(.L_x_281) ;  /* 0xfffffffc00f08947 */ /* 0x002fea000383ffff */
[----:B------:R-:W-:Y:S05]  /*bc50*/  BRA `(.L_x_298) ;  /* 0xfffffff800847947 */ /* 0x000fea000383ffff */
.L_x_282:
[----:B0-----:R0:W1:Y:S02]  /*bc60*/  SYNCS.PHASECHK.TRANS64.TRYWAIT P0, [R6+URZ], R5 ;  /* 0x00000005060075a7 */ /* 0x001064000800017f */
[----:B-1----:R-:W-:Y:S05]  /*bc70*/  @!P0 NANOSLEEP.SYNCS 0x989680 ;  /* 0x009896800000895d */ /* 0x002fea0003900000 */
[----:B------:R-:W1:Y:S02]  /*bc80*/  @!P0 SYNCS.PHASECHK.TRANS64 P0, [R6+URZ], R5 ;  /* 0x00000005060085a7 */ /* 0x000e64000800007f */
[----:B-1----:R-:W-:Y:S05]  /*bc90*/  @!P0 BRA `(.L_x_282) ;  /* 0xfffffffc00f08947 */ /* 0x002fea000383ffff */
[----:B------:R-:W-:Y:S05]  /*bca0*/  BRA `(.L_x_299) ;  /* 0xfffffff800947947 */ /* 0x000fea000383ffff */
.L_x_283:
[----:B0-----:R0:W1:Y:S02]  /*bcb0*/  SYNCS.PHASECHK.TRANS64.TRYWAIT P0, [R9+URZ], R4 ;  /* 0x00000004090075a7 */ /* 0x001064000800017f */
[----:B-1----:R-:W-:Y:S05]  /*bcc0*/  @!P0 NANOSLEEP.SYNCS 0x989680 ;  /* 0x009896800000895d */ /* 0x002fea0003900000 */
[----:B------:R-:W1:Y:S02]  /*bcd0*/  @!P0 SYNCS.PHASECHK.TRANS64 P0, [R9+URZ], R4 ;  /* 0x00000004090085a7 */ /* 0x000e64000800007f */
[----:B-1----:R-:W-:Y:S05]  /*bce0*/  @!P0 BRA `(.L_x_283) ;  /* 0xfffffffc00f08947 */ /* 0x002fea000383ffff */
[----:B------:R-:W-:Y:S05]  /*bcf0*/  BRA `(.L_x_300) ;  /* 0xfffffff800a47947 */ /* 0x000fea000383ffff */
.L_x_284:
[----:B-1----:R1:W2:Y:S02]  /*bd00*/  SYNCS.PHASECHK.TRANS64.TRYWAIT P0, [R6+URZ], R5 ;  /* 0x00000005060075a7 */ /* 0x0022a4000800017f */
[----:B--2---:R-:W-:Y:S05]  /*bd10*/  @!P0 NANOSLEEP.SYNCS 0x989680 ;  /* 0x009896800000895d */ /* 0x004fea0003900000 */
[----:B------:R-:W2:Y:S02]  /*bd20*/  @!P0 SYNCS.PHASECHK.TRANS64 P0, [R6+URZ], R5 ;  /* 0x00000005060085a7 */ /* 0x000ea4000800007f */
[----:B--2---:R-:W-:Y:S05]  /*bd30*/  @!P0 BRA `(.L_x_284) ;  /* 0xfffffffc00f08947 */ /* 0x004fea000383ffff */
[----:B------:R-:W-:Y:S05]  /*bd40*/  BRA `(.L_x_301) ;  /* 0xfffffff800ac7947 */ /* 0x000fea000383ffff */
.L_x_302:
[----:B------:R-:W-:-:S00]  /*bd50*/  BRA `(.L_x_302) ;  /* 0xfffffffc00fc7947 */ /* 0x000fc0000383ffff */
[----:B------:R-:W-:-:S00]  /*bd60*/  NOP ;  /* 0x0000000000007918 */ /* 0x000fc00000000000 */
        /* <DEDUP_REMOVED lines=9> */
.L_x_303:


//--------------------- .nv.global.init           --------------------------
	.section	.nv.global.init,"aw",@progbits
.nv.global.init:
	.type		$str$22,@object
	.size		$str$22,($str$23 - $str$22)
$str$22:
        /*0000*/ 	.byte	0x6b, 0x5f, 0x74, 0x69, 0x6c, 0x65, 0x5f, 0x63, 0x6f, 0x75, 0x6e, 0x74, 0x20, 0x3e, 0x3d, 0x20
        /*0010*/ 	.byte	0x31, 0x00
	.type		$str$23,@object
	.size		$str$23,(__unnamed_1 - $str$23)
$str$23:
        /*0012*/ 	.byte	0x2f, 0x74, 0x6d, 0x70, 0x2f, 0x63, 0x75, 0x74, 0x6c, 0x61, 0x73, 0x73, 0x5f, 0x73, 0x77, 0x65
        /*0022*/ 	.byte	0x65, 0x70, 0x5f, 0x73, 0x72, 0x63, 0x2f, 0x69, 0x6e, 0x63, 0x6c, 0x75, 0x64, 0x65, 0x2f, 0x63
        /*0032*/ 	.byte	0x75, 0x74, 0x6c, 0x61, 0x73, 0x73, 0x2f, 0x67, 0x65, 0x6d, 0x6d, 0x2f, 0x63, 0x6f, 0x6c, 0x6c
        /*0042*/ 	.byte	0x65, 0x63, 0x74, 0x69, 0x76, 0x65, 0x2f, 0x73, 0x6d, 0x39, 0x30, 0x5f, 0x6d, 0x6d, 0x61, 0x5f
        /*0052*/ 	.byte	0x74, 0x6d, 0x61, 0x5f, 0x67, 0x6d, 0x6d, 0x61, 0x5f, 0x73, 0x73, 0x5f, 0x77, 0x61, 0x72, 0x70
        /*0062*/ 	.byte	0x73, 0x70, 0x65, 0x63, 0x69, 0x61, 0x6c, 0x69, 0x7a, 0x65, 0x64, 0x2e, 0x68, 0x70, 0x70, 0x00
	.type		__unnamed_1,@object
	.size		__unnamed_1,(.L_0 - __unnamed_1)
__unnamed_1:
        /*0072*/ 	.byte	0x76, 0x6f, 0x69, 0x64, 0x20, 0x63, 0x75, 0x74, 0x6c, 0x61, 0x73, 0x73, 0x3a, 0x3a, 0x67, 0x65
        /* <DEDUP_REMOVED lines=180> */
        /*0bc2*/ 	.byte	0x74, 0x69, 0x74, 0x79, 0x5d, 0x00
.L_0:


//--------------------- .nv.shared._ZN7cutlass13device_kernelINS_4gemm6kernel13GemmUniversalIN4cute5tupleIJiiiiEEENS1_10collective13CollectiveMmaINS1_34MainloopSm90TmaGmmaWarpSpecializedILi10ENS5_IJNS4_1CILi1EEESB_SB_EEENS1_35KernelTmaWarpSpecializedCooperativeEEENS5_IJNSA_ILi128EEENSA_ILi224EEENSA_ILi32EEEEEENS_10bfloat16_tENS5_IJlSB_lEEESJ_SK_NS4_8TiledMMAINS4_8MMA_AtomIJNS4_4SM904GMMA27MMA_64x32x16_F32BF16BF16_SSILNSO_5MajorE0ELSQ_0ELNSO_7ScaleInE1ELSR_1EEEEEENS4_6LayoutINS5_IJNSA_ILi2EEESB_SB_EEENS5_IJSB_NSA_ILi0EEESX_EEEEENS5_IJNS4_10UnderscoreES10_S10_EEEEENS4_13SM90_TMA_LOADENS4_14ComposedLayoutINS4_7SwizzleILi2ELi4ELi3EEENS4_18smem_ptr_flag_bitsILi16EEENSU_INS5_IJNSA_ILi8EEESH_EEENS5_IJSH_SB_EEEEEEEvNS4_8identityES13_S1D_vS1E_EENS_8epilogue10collective6detail29Sm90TmaWarpSpecializedAdapterINS1H_15DefaultEpilogueISJ_SK_SK_NS1G_6thread17LinearCombinationISJ_Li1EffLNS1L_9ScaleType4KindE0ELNS_15FloatRoundStyleE2ESJ_EENS1_15EpilogueDefaultEEEEEvvEEEEvNT_6ParamsE --------------------------
	.section	.nv.shared._ZN7cutlass13device_kernelINS_4gemm6kernel13GemmUniversalIN4cute5tupleIJiiiiEEENS1_10collective13CollectiveMmaINS1_34MainloopSm90TmaGmmaWarpSpecializedILi10ENS5_IJNS4_1CILi1EEESB_SB_EEENS1_35KernelTmaWarpSpecializedCooperativeEEENS5_IJNSA_ILi128EEENSA_ILi224EEENSA_ILi32EEEEEENS_10bfloat16_tENS5_IJlSB_lEEESJ_SK_NS4_8TiledMMAINS4_8MMA_AtomIJNS4_4SM904GMMA27MMA_64x32x16_F32BF16BF16_SSILNSO_5MajorE0ELSQ_0ELNSO_7ScaleInE1ELSR_1EEEEEENS4_6LayoutINS5_IJNSA_ILi2EEESB_SB_EEENS5_IJSB_NSA_ILi0EEESX_EEEEENS5_IJNS4_10UnderscoreES10_S10_EEEEENS4_13SM90_TMA_LOADENS4_14ComposedLayoutINS4_7SwizzleILi2ELi4ELi3EEENS4_18smem_ptr_flag_bitsILi16EEENSU_INS5_IJNSA_ILi8EEESH_EEENS5_IJSH_SB_EEEEEEEvNS4_8identityES13_S1D_vS1E_EENS_8epilogue10collective6detail29Sm90TmaWarpSpecializedAdapterINS1H_15DefaultEpilogueISJ_SK_SK_NS1G_6thread17LinearCombinationISJ_Li1EffLNS1L_9ScaleType4KindE0ELNS_15FloatRoundStyleE2ESJ_EENS1_15EpilogueDefaultEEEEEvvEEEEvNT_6ParamsE,"aw",@nobits
	.sectionflags	@""
	.align	16
	.zero		1024


//--------------------- .nv.shared.reserved.0     --------------------------
	.section	.nv.shared.reserved.0,"aw",@nobits
	.weak		__nv_reservedSMEM_offset_0_alias
	.size		__nv_reservedSMEM_offset_0_alias, 0, 0
	.other		__nv_reservedSMEM_offset_0_alias,@"STO_CUDA_RESERVED_SHARED STV_DEFAULT"
__nv_reservedSMEM_offset_0_alias:
	.zero		0


//--------------------- .nv.global                --------------------------
	.section	.nv.global,"aw",@nobits
.nv.global:
	.type		_ZN40_INTERNAL_10295a97_4_k_cu_2f480779_104614cute1_E,@object
	.size		_ZN40_INTERNAL_10295a97_4_k_cu_2f480779_104614cute1_E,(_ZN40_INTERNAL_10295a97_4_k_cu_2f480779_104614cuda3std3__45__cpo6cbeginE - _ZN40_INTERNAL_10295a97_4_k_cu_2f480779_104614cute1_E)
_ZN40_INTERNAL_10295a97_4_k_cu_2f480779_104614cute1_E:
	.zero		1
	.type		_ZN40_INTERNAL_10295a97_4_k_cu_2f480779_104614cuda3std3__45__cpo6cbeginE,@object
	.size		_ZN40_INTERNAL_10295a97_4_k_cu_2f480779_104614cuda3std3__45__cpo6cbeginE,(_ZN40_INTERNAL_10295a97_4_k_cu_2f480779_104614cuda3std3__48in_placeE - _ZN40_INTERNAL_10295a97_4_k_cu_2f480779_104614cuda3std3__45__cpo6cbeginE)
_ZN40_INTERNAL_10295a97_4_k_cu_2f480779_104614cuda3std3__45__cpo6cbeginE:
	.zero		1
	.type		_ZN40_INTERNAL_10295a97_4_k_cu_2f480779_104614cuda3std3__48in_placeE,@object
	.size		_ZN40_INTERNAL_10295a97_4_k_cu_2f480779_104614cuda3std3__48in_placeE,(_ZN40_INTERNAL_10295a97_4_k_cu_2f480779_104614cuda3std6ranges3__45__cpo9iter_moveE - _ZN40_INTERNAL_10295a97_4_k_cu_2f480779_104614cuda3std3__48in_placeE)
_ZN40_INTERNAL_10295a97_4_k_cu_2f480779_104614cuda3std3__48in_placeE:
	.zero		1
	.type		_ZN40_INTERNAL_10295a97_4_k_cu_2f480779_104614cuda3std6ranges3__45__cpo9iter_moveE,@object
	.size		_ZN40_INTERNAL_10295a97_4_k_cu_2f480779_104614cuda3std6ranges3__45__cpo9iter_moveE,(_ZN40_INTERNAL_10295a97_4_k_cu_2f480779_104614cuda3std3__45__cpo5beginE - _ZN40_INTERNAL_10295a97_4_k_cu_2f480779_104614cuda3std6ranges3__45__cpo9iter_moveE)
_ZN40_INTERNAL_10295a97_4_k_cu_2f480779_104614cuda3std6ranges3__45__cpo9iter_moveE:
	.zero		1
	.type		_ZN40_INTERNAL_10295a97_4_k_cu_2f480779_104614cuda3std3__45__cpo5beginE,@object
	.size		_ZN40_INTERNAL_10295a97_4_k_cu_2f480779_104614cuda3std3__45__cpo5beginE,(_ZN40_INTERNAL_10295a97_4_k_cu_2f480779_104614cuda3std3__442_GLOBAL__N__10295a97_4_k_cu_2f480779_104616ignoreE - _ZN40_INTERNAL_10295a97_4_k_cu_2f480779_104614cuda3std3__45__cpo5beginE)
_ZN40_INTERNAL_10295a97_4_k_cu_2f480779_104614cuda3std3__45__cpo5beginE:
	.zero		1
	.type		_ZN40_INTERNAL_10295a97_4_k_cu_2f480779_104614cuda3std3__442_GLOBAL__N__10295a97_4_k_cu_2f480779_104616ignoreE,@object
	.size		_ZN40_INTERNAL_10295a97_4_k_cu_2f480779_104614cuda3std3__442_GLOBAL__N__10295a97_4_k_cu_2f480779_104616ignoreE,(_ZN40_INTERNAL_10295a97_4_k_cu_2f480779_104614cute7productE - _ZN40_INTERNAL_10295a97_4_k_cu_2f480779_104614cuda3std3__442_GLOBAL__N__10295a97_4_k_cu_2f480779_104616ignoreE)
_ZN40_INTERNAL_10295a97_4_k_cu_2f480779_104614cuda3std3__442_GLOBAL__N__10295a97_4_k_cu_2f480779_104616ignoreE:
	.zero		1
	.type		_ZN40_INTERNAL_10295a97_4_k_cu_2f480779_104614cute7productE,@object
	.size		_ZN40_INTERNAL_10295a97_4_k_cu_2f480779_104614cute7productE,(_ZN40_INTERNAL_10295a97_4_k_cu_2f480779_104614cuda3std3__45__cpo3endE - _ZN40_INTERNAL_10295a97_4_k_cu_2f480779_104614cute7productE)
_ZN40_INTERNAL_10295a97_4_k_cu_2f480779_104614cute7productE:
	.zero		1
	.type		_ZN40_INTERNAL_10295a97_4_k_cu_2f480779_104614cuda3std3__45__cpo3endE,@object
	.size		_ZN40_INTERNAL_10295a97_4_k_cu_2f480779_104614cuda3std3__45__cpo3endE,(_ZN40_INTERNAL_10295a97_4_k_cu_2f480779_104614cuda3std3__419piecewise_constructE - _ZN40_INTERNAL_10295a97_4_k_cu_2f480779_104614cuda3std3__45__cpo3endE)
_ZN40_INTERNAL_10295a97_4_k_cu_2f480779_104614cuda3std3__45__cpo3endE:
	.zero		1
	.type		_ZN40_INTERNAL_10295a97_4_k_cu_2f480779_104614cuda3std3__419piecewise_constructE,@object
	.size		_ZN40_INTERNAL_10295a97_4_k_cu_2f480779_104614cuda3std3__419piecewise_constructE,(_ZN40_INTERNAL_10295a97_4_k_cu_2f480779_104614cuda3std3__45__cpo4cendE - _ZN40_INTERNAL_10295a97_4_k_cu_2f480779_104614cuda3std3__419piecewise_constructE)
_ZN40_INTERNAL_10295a97_4_k_cu_2f480779_104614cuda3std3__419piecewise_constructE:
	.zero		1
	.type		_ZN40_INTERNAL_10295a97_4_k_cu_2f480779_104614cuda3std3__45__cpo4cendE,@object
	.size		_ZN40_INTERNAL_10295a97_4_k_cu_2f480779_104614cuda3std3__45__cpo4cendE,(_ZN40_INTERNAL_10295a97_4_k_cu_2f480779_104614cuda3std6ranges3__45__cpo4swapE - _ZN40_INTERNAL_10295a97_4_k_cu_2f480779_104614cuda3std3__45__cpo4cendE)
_ZN40_INTERNAL_10295a97_4_k_cu_2f480779_104614cuda3std3__45__cpo4cendE:
	.zero		1
	.type		_ZN40_INTERNAL_10295a97_4_k_cu_2f480779_104614cuda3std6ranges3__45__cpo4swapE,@object
	.size		_ZN40_INTERNAL_10295a97_4_k_cu_2f480779_104614cuda3std6ranges3__45__cpo4swapE,(.L_8 - _ZN40_INTERNAL_10295a97_4_k_cu_2f480779_104614cuda3std6ranges3__45__cpo4swapE)
_ZN40_INTERNAL_10295a97_4_k_cu_2f480779_104614cuda3std6ranges3__45__cpo4swapE:
	.zero		1
.L_8:


//--------------------- .nv.constant0._ZN7cutlass13device_kernelINS_4gemm6kernel13GemmUniversalIN4cute5tupleIJiiiiEEENS1_10collective13CollectiveMmaINS1_34MainloopSm90TmaGmmaWarpSpecializedILi10ENS5_IJNS4_1CILi1EEESB_SB_EEENS1_35KernelTmaWarpSpecializedCooperativeEEENS5_IJNSA_ILi128EEENSA_ILi224EEENSA_ILi32EEEEEENS_10bfloat16_tENS5_IJlSB_lEEESJ_SK_NS4_8TiledMMAINS4_8MMA_AtomIJNS4_4SM904GMMA27MMA_64x32x16_F32BF16BF16_SSILNSO_5MajorE0ELSQ_0ELNSO_7ScaleInE1ELSR_1EEEEEENS4_6LayoutINS5_IJNSA_ILi2EEESB_SB_EEENS5_IJSB_NSA_ILi0EEESX_EEEEENS5_IJNS4_10UnderscoreES10_S10_EEEEENS4_13SM90_TMA_LOADENS4_14ComposedLayoutINS4_7SwizzleILi2ELi4ELi3EEENS4_18smem_ptr_flag_bitsILi16EEENSU_INS5_IJNSA_ILi8EEESH_EEENS5_IJSH_SB_EEEEEEEvNS4_8identityES13_S1D_vS1E_EENS_8epilogue10collective6detail29Sm90TmaWarpSpecializedAdapterINS1H_15DefaultEpilogueISJ_SK_SK_NS1G_6thread17LinearCombinationISJ_Li1EffLNS1L_9ScaleType4KindE0ELNS_15FloatRoundStyleE2ESJ_EENS1_15EpilogueDefaultEEEEEvvEEEEvNT_6ParamsE --------------------------
	.section	.nv.constant0._ZN7cutlass13device_kernelINS_4gemm6kernel13GemmUniversalIN4cute5tupleIJiiiiEEENS1_10collective13CollectiveMmaINS1_34MainloopSm90TmaGmmaWarpSpecializedILi10ENS5_IJNS4_1CILi1EEESB_SB_EEENS1_35KernelTmaWarpSpecializedCooperativeEEENS5_IJNSA_ILi128EEENSA_ILi224EEENSA_ILi32EEEEEENS_10bfloat16_tENS5_IJlSB_lEEESJ_SK_NS4_8TiledMMAINS4_8MMA_AtomIJNS4_4SM904GMMA27MMA_64x32x16_F32BF16BF16_SSILNSO_5MajorE0ELSQ_0ELNSO_7ScaleInE1ELSR_1EEEEEENS4_6LayoutINS5_IJNSA_ILi2EEESB_SB_EEENS5_IJSB_NSA_ILi0EEESX_EEEEENS5_IJNS4_10UnderscoreES10_S10_EEEEENS4_13SM90_TMA_LOADENS4_14ComposedLayoutINS4_7SwizzleILi2ELi4ELi3EEENS4_18smem_ptr_flag_bitsILi16EEENSU_INS5_IJNSA_ILi8EEESH_EEENS5_IJSH_SB_EEEEEEEvNS4_8identityES13_S1D_vS1E_EENS_8epilogue10collective6detail29Sm90TmaWarpSpecializedAdapterINS1H_15DefaultEpilogueISJ_SK_SK_NS1G_6thread17LinearCombinationISJ_Li1EffLNS1L_9ScaleType4KindE0ELNS_15FloatRoundStyleE2ESJ_EENS1_15EpilogueDefaultEEEEEvvEEEEvNT_6ParamsE,"a",@progbits
	.sectionflags	@""
	.align	4
.nv.constant0._ZN7cutlass13device_kernelINS_4gemm6kernel13GemmUniversalIN4cute5tupleIJiiiiEEENS1_10collective13CollectiveMmaINS1_34MainloopSm90TmaGmmaWarpSpecializedILi10ENS5_IJNS4_1CILi1EEESB_SB_EEENS1_35KernelTmaWarpSpecializedCooperativeEEENS5_IJNSA_ILi128EEENSA_ILi224EEENSA_ILi32EEEEEENS_10bfloat16_tENS5_IJlSB_lEEESJ_SK_NS4_8TiledMMAINS4_8MMA_AtomIJNS4_4SM904GMMA27MMA_64x32x16_F32BF16BF16_SSILNSO_5MajorE0ELSQ_0ELNSO_7ScaleInE1ELSR_1EEEEEENS4_6LayoutINS5_IJNSA_ILi2EEESB_SB_EEENS5_IJSB_NSA_ILi0EEESX_EEEEENS5_IJNS4_10UnderscoreES10_S10_EEEEENS4_13SM90_TMA_LOADENS4_14ComposedLayoutINS4_7SwizzleILi2ELi4ELi3EEENS4_18smem_ptr_flag_bitsILi16EEENSU_INS5_IJNSA_ILi8EEESH_EEENS5_IJSH_SB_EEEEEEEvNS4_8identityES13_S1D_vS1E_EENS_8epilogue10collective6detail29Sm90TmaWarpSpecializedAdapterINS1H_15DefaultEpilogueISJ_SK_SK_NS1G_6thread17LinearCombinationISJ_Li1EffLNS1L_9ScaleType4KindE0ELNS_15FloatRoundStyleE2ESJ_EENS1_15EpilogueDefaultEEEEEvvEEEEvNT_6ParamsE:
	.zero		1664


//--------------------- SYMBOLS --------------------------

	.type		.nv.reservedSmem.offset0,@object
	.size		.nv.reservedSmem.offset0,0x4
	.type		__assertfail,@function
